// auto-generated by cutlass_sweep.conv — config: {"arch": "sm_90", "cluster_m": 1, "cluster_n": 1, "conv_kind": "wgrad", "dtype": "bf16", "ndim": 2, "tile_k": 64, "tile_m": 64, "tile_n": 64}
#include "cutlass/cutlass.h"
#include "cute/tensor.hpp"
#include "cutlass/kernel_hardware_info.hpp"
#include "cutlass/conv/convolution.h"
#include "cutlass/conv/dispatch_policy.hpp"
#include "cutlass/conv/collective/collective_builder.hpp"
#include "cutlass/conv/kernel/conv_universal.hpp"
#include "cutlass/conv/device/conv_universal_adapter.hpp"
#include "cutlass/epilogue/collective/collective_builder.hpp"

using namespace cute;
using Elem = cutlass::bfloat16_t;
using Acc  = float;
using LayoutAB = cutlass::layout::TensorNHWC;
using LayoutC  = cutlass::layout::TensorKCSR;
constexpr auto ConvOp = cutlass::conv::Operator::kWgrad;
using TileShape    = Shape<_64, Shape<_64>, Shape<_64>>;
using ClusterShape = Shape<_1, _1, _1>;

using CollectiveEpilogue = typename cutlass::epilogue::collective::CollectiveBuilder<
    cutlass::arch::Sm90, cutlass::arch::OpClassTensorOp,
    TileShape, ClusterShape,
    cutlass::epilogue::collective::EpilogueTileAuto,
    Acc, Acc,
    Elem, LayoutC, 128 / cutlass::sizeof_bits<Elem>::value,
    Elem, LayoutC, 128 / cutlass::sizeof_bits<Elem>::value,
    cutlass::epilogue::collective::EpilogueScheduleAuto
  >::CollectiveOp;

using CollectiveMainloop = typename cutlass::conv::collective::CollectiveBuilder<
    cutlass::arch::Sm90, cutlass::arch::OpClassTensorOp, ConvOp,
    Elem, LayoutAB, 128 / cutlass::sizeof_bits<Elem>::value,
    Elem, LayoutAB, 128 / cutlass::sizeof_bits<Elem>::value,
    Acc,
    TileShape, ClusterShape,
    cutlass::conv::collective::StageCountAutoCarveout<
        static_cast<int>(sizeof(typename CollectiveEpilogue::SharedStorage))>,
    cutlass::conv::collective::KernelScheduleAuto
  >::CollectiveOp;

using ProblemShape = cutlass::conv::ConvProblemShape<
    ConvOp, CollectiveMainloop::DispatchPolicy::NumSpatialDimensions>;
using ConvKernel = cutlass::conv::kernel::ConvUniversal<
    ProblemShape, CollectiveMainloop, CollectiveEpilogue>;
using Conv = cutlass::conv::device::ConvUniversalAdapter<ConvKernel>;

auto* _anchor = &cutlass::device_kernel<ConvKernel>;


// ===== COMPILED SASS (sm_90a) =====

	.target	sm_90a

	.elftype	@"ET_EXEC"


//--------------------- .note.nv.tkinfo           --------------------------
	.section	.note.nv.tkinfo,"",@"SHT_NOTE"
	.sectionflags	@"SHF_NOTE_NV_TKINFO"
	.tkinfo
        /*0018*/ 	.word	0x00000002
        /*0030*/ 	.string	""
        /*0030*/ 	.string	"ptxas"
        /*0030*/ 	.string	"Cuda compilation tools, release 13.0, V13.0.88"
        /*0030*/ 	.string	"Build cuda_13.0.r13.0/compiler.36424714_0"
        /*0030*/ 	.string	"-arch sm_90a -m 64 "



//--------------------- .note.nv.cuinfo           --------------------------
	.section	.note.nv.cuinfo,"",@"SHT_NOTE"
	.sectionflags	@"SHF_NOTE_NV_CUINFO"
        /*0018*/ 	.short	0x0002
        /*001a*/ 	.short	0x005a
        /*001c*/ 	.short	0x0082
	.zero		2


//--------------------- .nv.info                  --------------------------
	.section	.nv.info,"",@"SHT_CUDA_INFO"
	.align	4


	//----- nvinfo : EIATTR_REGCOUNT
	.align		4
        /*0000*/ 	.byte	0x04, 0x2f
        /*0002*/ 	.short	(.L_12 - .L_11)
	.align		4
.L_11:
        /*0004*/ 	.word	index@(_ZN7cutlass13device_kernelINS_4conv6kernel13ConvUniversalINS1_16ConvProblemShapeILNS1_8OperatorE2ELi2EEENS1_10collective14CollectiveConvINS1_46MainloopSm90TmaGmmaWarpSpecializedImplicitGemmILS5_2ELi14ELi2EN4cute5tupleIJNSA_1CILi1EEESD_SD_EEENS1_36KernelImplicitTmaWarpSpecializedSm90ELi1EEENSB_IJNSC_ILi64EEENSB_IJSH_EEESI_EEENS_10bfloat16_tESK_NSA_8TiledMMAINSA_8MMA_AtomIJNSA_4SM904GMMA27MMA_64x64x16_F32BF16BF16_SSILNSO_5MajorE1ELSQ_1ELNSO_7ScaleInE1ELSR_1EEEEEENSA_6LayoutISE_NSB_IJNSC_ILi0EEESV_SV_EEEEENSB_IJNSA_10UnderscoreESY_SY_EEEEENS7_6detail26Sm90ImplicitGemmTileTraitsINSA_13SM90_TMA_LOADENSA_14ComposedLayoutINSA_7SwizzleILi3ELi4ELi3EEENSA_18smem_ptr_flag_bitsILi16EEENSU_INSB_IJNSB_IJSH_SD_EEENSB_IJNSC_ILi8EEES1A_EEENSB_IJSD_NSC_ILi14EEEEEEEEENSB_IJNSB_IJSD_SV_EEENSB_IJSH_NSC_ILi512EEEEEENSB_IJSV_NSC_ILi4096EEEEEEEEEEEEEvEENS12_INSA_20SM90_TMA_LOAD_IM2COLES1M_vEEEENS_8epilogue10collective6detail29Sm90TmaWarpSpecializedAdapterINS1S_15DefaultEpilogueISK_NSB_IJlNSB_IJSD_llEEESV_EEES1X_NS1R_6thread17LinearCombinationISK_Li1EffLNS1Y_9ScaleType4KindE0ELNS_15FloatRoundStyleE2ESK_EENS_4gemm15EpilogueDefaultEEEEEvvEEEEvNT_6ParamsE)
        /*0008*/ 	.word	0x00000044


	//----- nvinfo : EIATTR_FRAME_SIZE
	.align		4
.L_12:
        /*000c*/ 	.byte	0x04, 0x11
        /*000e*/ 	.short	(.L_14 - .L_13)
	.align		4
.L_13:
        /*0010*/ 	.word	index@(_ZN7cutlass13device_kernelINS_4conv6kernel13ConvUniversalINS1_16ConvProblemShapeILNS1_8OperatorE2ELi2EEENS1_10collective14CollectiveConvINS1_46MainloopSm90TmaGmmaWarpSpecializedImplicitGemmILS5_2ELi14ELi2EN4cute5tupleIJNSA_1CILi1EEESD_SD_EEENS1_36KernelImplicitTmaWarpSpecializedSm90ELi1EEENSB_IJNSC_ILi64EEENSB_IJSH_EEESI_EEENS_10bfloat16_tESK_NSA_8TiledMMAINSA_8MMA_AtomIJNSA_4SM904GMMA27MMA_64x64x16_F32BF16BF16_SSILNSO_5MajorE1ELSQ_1ELNSO_7ScaleInE1ELSR_1EEEEEENSA_6LayoutISE_NSB_IJNSC_ILi0EEESV_SV_EEEEENSB_IJNSA_10UnderscoreESY_SY_EEEEENS7_6detail26Sm90ImplicitGemmTileTraitsINSA_13SM90_TMA_LOADENSA_14ComposedLayoutINSA_7SwizzleILi3ELi4ELi3EEENSA_18smem_ptr_flag_bitsILi16EEENSU_INSB_IJNSB_IJSH_SD_EEENSB_IJNSC_ILi8EEES1A_EEENSB_IJSD_NSC_ILi14EEEEEEEEENSB_IJNSB_IJSD_SV_EEENSB_IJSH_NSC_ILi512EEEEEENSB_IJSV_NSC_ILi4096EEEEEEEEEEEEEvEENS12_INSA_20SM90_TMA_LOAD_IM2COLES1M_vEEEENS_8epilogue10collective6detail29Sm90TmaWarpSpecializedAdapterINS1S_15DefaultEpilogueISK_NSB_IJlNSB_IJSD_llEEESV_EEES1X_NS1R_6thread17LinearCombinationISK_Li1EffLNS1Y_9ScaleType4KindE0ELNS_15FloatRoundStyleE2ESK_EENS_4gemm15EpilogueDefaultEEEEEvvEEEEvNT_6ParamsE)
        /*0014*/ 	.word	0x00000000


	//----- nvinfo : EIATTR_MIN_STACK_SIZE
	.align		4
.L_14:
        /*0018*/ 	.byte	0x04, 0x12
        /*001a*/ 	.short	(.L_16 - .L_15)
	.align		4
.L_15:
        /*001c*/ 	.word	index@(_ZN7cutlass13device_kernelINS_4conv6kernel13ConvUniversalINS1_16ConvProblemShapeILNS1_8OperatorE2ELi2EEENS1_10collective14CollectiveConvINS1_46MainloopSm90TmaGmmaWarpSpecializedImplicitGemmILS5_2ELi14ELi2EN4cute5tupleIJNSA_1CILi1EEESD_SD_EEENS1_36KernelImplicitTmaWarpSpecializedSm90ELi1EEENSB_IJNSC_ILi64EEENSB_IJSH_EEESI_EEENS_10bfloat16_tESK_NSA_8TiledMMAINSA_8MMA_AtomIJNSA_4SM904GMMA27MMA_64x64x16_F32BF16BF16_SSILNSO_5MajorE1ELSQ_1ELNSO_7ScaleInE1ELSR_1EEEEEENSA_6LayoutISE_NSB_IJNSC_ILi0EEESV_SV_EEEEENSB_IJNSA_10UnderscoreESY_SY_EEEEENS7_6detail26Sm90ImplicitGemmTileTraitsINSA_13SM90_TMA_LOADENSA_14ComposedLayoutINSA_7SwizzleILi3ELi4ELi3EEENSA_18smem_ptr_flag_bitsILi16EEENSU_INSB_IJNSB_IJSH_SD_EEENSB_IJNSC_ILi8EEES1A_EEENSB_IJSD_NSC_ILi14EEEEEEEEENSB_IJNSB_IJSD_SV_EEENSB_IJSH_NSC_ILi512EEEEEENSB_IJSV_NSC_ILi4096EEEEEEEEEEEEEvEENS12_INSA_20SM90_TMA_LOAD_IM2COLES1M_vEEEENS_8epilogue10collective6detail29Sm90TmaWarpSpecializedAdapterINS1S_15DefaultEpilogueISK_NSB_IJlNSB_IJSD_llEEESV_EEES1X_NS1R_6thread17LinearCombinationISK_Li1EffLNS1Y_9ScaleType4KindE0ELNS_15FloatRoundStyleE2ESK_EENS_4gemm15EpilogueDefaultEEEEEvvEEEEvNT_6ParamsE)
        /*0020*/ 	.word	0x00000000
.L_16:


//--------------------- .nv.compat                --------------------------
	.section	.nv.compat,"",@"SHT_CUDA_COMPAT_INFO"
	.align	4
        /*0000*/ 	.byte	0x02, 0x09, 0x01, 0x00, 0x02, 0x02, 0x04, 0x00, 0x02, 0x05, 0x05, 0x00, 0x03, 0x07, 0x01, 0x01
        /*0010*/ 	.byte	0x02, 0x03, 0x01, 0x00, 0x02, 0x06, 0x01, 0x00, 0x04, 0x0b, 0x08, 0x00, 0x00, 0x00, 0x00, 0x00
        /*0020*/ 	.byte	0x00, 0x00, 0x00, 0x00


//--------------------- .nv.info._ZN7cutlass13device_kernelINS_4conv6kernel13ConvUniversalINS1_16ConvProblemShapeILNS1_8OperatorE2ELi2EEENS1_10collective14CollectiveConvINS1_46MainloopSm90TmaGmmaWarpSpecializedImplicitGemmILS5_2ELi14ELi2EN4cute5tupleIJNSA_1CILi1EEESD_SD_EEENS1_36KernelImplicitTmaWarpSpecializedSm90ELi1EEENSB_IJNSC_ILi64EEENSB_IJSH_EEESI_EEENS_10bfloat16_tESK_NSA_8TiledMMAINSA_8MMA_AtomIJNSA_4SM904GMMA27MMA_64x64x16_F32BF16BF16_SSILNSO_5MajorE1ELSQ_1ELNSO_7ScaleInE1ELSR_1EEEEEENSA_6LayoutISE_NSB_IJNSC_ILi0EEESV_SV_EEEEENSB_IJNSA_10UnderscoreESY_SY_EEEEENS7_6detail26Sm90ImplicitGemmTileTraitsINSA_13SM90_TMA_LOADENSA_14ComposedLayoutINSA_7SwizzleILi3ELi4ELi3EEENSA_18smem_ptr_flag_bitsILi16EEENSU_INSB_IJNSB_IJSH_SD_EEENSB_IJNSC_ILi8EEES1A_EEENSB_IJSD_NSC_ILi14EEEEEEEEENSB_IJNSB_IJSD_SV_EEENSB_IJSH_NSC_ILi512EEEEEENSB_IJSV_NSC_ILi4096EEEEEEEEEEEEEvEENS12_INSA_20SM90_TMA_LOAD_IM2COLES1M_vEEEENS_8epilogue10collective6detail29Sm90TmaWarpSpecializedAdapterINS1S_15DefaultEpilogueISK_NSB_IJlNSB_IJSD_llEEESV_EEES1X_NS1R_6thread17LinearCombinationISK_Li1EffLNS1Y_9ScaleType4KindE0ELNS_15FloatRoundStyleE2ESK_EENS_4gemm15EpilogueDefaultEEEEEvvEEEEvNT_6ParamsE --------------------------
	.section	.nv.info._ZN7cutlass13device_kernelINS_4conv6kernel13ConvUniversalINS1_16ConvProblemShapeILNS1_8OperatorE2ELi2EEENS1_10collective14CollectiveConvINS1_46MainloopSm90TmaGmmaWarpSpecializedImplicitGemmILS5_2ELi14ELi2EN4cute5tupleIJNSA_1CILi1EEESD_SD_EEENS1_36KernelImplicitTmaWarpSpecializedSm90ELi1EEENSB_IJNSC_ILi64EEENSB_IJSH_EEESI_EEENS_10bfloat16_tESK_NSA_8TiledMMAINSA_8MMA_AtomIJNSA_4SM904GMMA27MMA_64x64x16_F32BF16BF16_SSILNSO_5MajorE1ELSQ_1ELNSO_7ScaleInE1ELSR_1EEEEEENSA_6LayoutISE_NSB_IJNSC_ILi0EEESV_SV_EEEEENSB_IJNSA_10UnderscoreESY_SY_EEEEENS7_6detail26Sm90ImplicitGemmTileTraitsINSA_13SM90_TMA_LOADENSA_14ComposedLayoutINSA_7SwizzleILi3ELi4ELi3EEENSA_18smem_ptr_flag_bitsILi16EEENSU_INSB_IJNSB_IJSH_SD_EEENSB_IJNSC_ILi8EEES1A_EEENSB_IJSD_NSC_ILi14EEEEEEEEENSB_IJNSB_IJSD_SV_EEENSB_IJSH_NSC_ILi512EEEEEENSB_IJSV_NSC_ILi4096EEEEEEEEEEEEEvEENS12_INSA_20SM90_TMA_LOAD_IM2COLES1M_vEEEENS_8epilogue10collective6detail29Sm90TmaWarpSpecializedAdapterINS1S_15DefaultEpilogueISK_NSB_IJlNSB_IJSD_llEEESV_EEES1X_NS1R_6thread17LinearCombinationISK_Li1EffLNS1Y_9ScaleType4KindE0ELNS_15FloatRoundStyleE2ESK_EENS_4gemm15EpilogueDefaultEEEEEvvEEEEvNT_6ParamsE,"",@"SHT_CUDA_INFO"
	.sectionflags	@""
	.align	4


	//----- nvinfo : EIATTR_CUDA_API_VERSION
	.align		4
        /*0000*/ 	.byte	0x04, 0x37
        /*0002*/ 	.short	(.L_18 - .L_17)
.L_17:
        /*0004*/ 	.word	0x00000082


	//----- nvinfo : EIATTR_KPARAM_INFO
	.align		4
.L_18:
        /*0008*/ 	.byte	0x04, 0x17
        /*000a*/ 	.short	(.L_20 - .L_19)
.L_19:
        /*000c*/ 	.word	0x00000000
        /*0010*/ 	.short	0x0000
        /*0012*/ 	.short	0x0070
        /*0014*/ 	.byte	0x00, 0xf0, 0x01, 0x0e


	//----- nvinfo : EIATTR_SPARSE_MMA_MASK
	.align		4
.L_20:
        /*0018*/ 	.byte	0x03, 0x50
        /*001a*/ 	.short	0x0000


	//----- nvinfo : EIATTR_MAXREG_COUNT
	.align		4
        /*001c*/ 	.byte	0x03, 0x1b
        /*001e*/ 	.short	0x00ff


	//----- nvinfo : EIATTR_NUM_BARRIERS
	.align		4
        /*0020*/ 	.byte	0x02, 0x4c
        /*0022*/ 	.byte	0x01
	.zero		1


	//----- nvinfo : EIATTR_MERCURY_ISA_VERSION
	.align		4
        /*0024*/ 	.byte	0x03, 0x5f
        /*0026*/ 	.short	0x0101


	//----- nvinfo : EIATTR_COOP_GROUP_MASK_REGIDS
	.align		4
        /*0028*/ 	.byte	0x04, 0x29
        /*002a*/ 	.short	(.L_22 - .L_21)


	//   ....[0]....
.L_21:
        /*002c*/ 	.word	0xffffffff


	//   ....[1]....
        /*0030*/ 	.word	0xffffffff


	//   ....[2]....
        /*0034*/ 	.word	0xffffffff


	//----- nvinfo : EIATTR_COOP_GROUP_INSTR_OFFSETS
	.align		4
.L_22:
        /*0038*/ 	.byte	0x04, 0x28
        /*003a*/ 	.short	(.L_24 - .L_23)


	//   ....[0]....
.L_23:
        /*003c*/ 	.word	0x00000060


	//   ....[1]....
        /*0040*/ 	.word	0x00000070


	//   ....[2]....
        /*0044*/ 	.word	0x00000130


	//----- nvinfo : EIATTR_MBARRIER_INSTR_OFFSETS
	.align		4
.L_24:
        /*0048*/ 	.byte	0x04, 0x39
        /*004a*/ 	.short	(.L_26 - .L_25)


	//   ....[0]....
.L_25:
        /*004c*/ 	.word	0x00000270
        /*0050*/ 	.word	0x000000ff
        /*0054*/ 	.word	0x00038000
        /*0058*/ 	.short	0x0100
        /*005a*/ 	.byte	0x08
	.zero		1


	//   ....[1]....
        /*005c*/ 	.word	0x00000280
        /*0060*/ 	.word	0x000000ff
        /*0064*/ 	.word	0x00038070
        /*0068*/ 	.short	0x0100
        /*006a*/ 	.byte	0x08
	.zero		1


	//   ....[2]....
        /*006c*/ 	.word	0x00000290
        /*0070*/ 	.word	0x000000ff
        /*0074*/ 	.word	0x00038008
        /*0078*/ 	.short	0x0100
        /*007a*/ 	.byte	0x08
	.zero		1


	//   ....[3]....
        /*007c*/ 	.word	0x000002a0
        /*0080*/ 	.word	0x000000ff
        /*0084*/ 	.word	0x00038078
        /*0088*/ 	.short	0x0100
        /*008a*/ 	.byte	0x08
	.zero		1


	//   ....[4]....
        /*008c*/ 	.word	0x000002b0
        /*0090*/ 	.word	0x000000ff
        /*0094*/ 	.word	0x00038010
        /*0098*/ 	.short	0x0100
        /*009a*/ 	.byte	0x08
	.zero		1


	//   ....[5]....
        /*009c*/ 	.word	0x000002c0
        /*00a0*/ 	.word	0x000000ff
        /*00a4*/ 	.word	0x00038080
        /*00a8*/ 	.short	0x0100
        /*00aa*/ 	.byte	0x08
	.zero		1


	//   ....[6]....
        /*00ac*/ 	.word	0x000002d0
        /*00b0*/ 	.word	0x000000ff
        /*00b4*/ 	.word	0x00038018
        /*00b8*/ 	.short	0x0100
        /*00ba*/ 	.byte	0x08
	.zero		1


	//   ....[7]....
        /*00bc*/ 	.word	0x000002e0
        /*00c0*/ 	.word	0x000000ff
        /*00c4*/ 	.word	0x00038088
        /*00c8*/ 	.short	0x0100
        /*00ca*/ 	.byte	0x08
	.zero		1


	//   ....[8]....
        /*00cc*/ 	.word	0x000002f0
        /*00d0*/ 	.word	0x000000ff
        /*00d4*/ 	.word	0x00038020
        /*00d8*/ 	.short	0x0100
        /*00da*/ 	.byte	0x08
	.zero		1


	//   ....[9]....
        /*00dc*/ 	.word	0x00000300
        /*00e0*/ 	.word	0x000000ff
        /*00e4*/ 	.word	0x00038090
        /*00e8*/ 	.short	0x0100
        /*00ea*/ 	.byte	0x08
	.zero		1


	//   ....[10]....
        /*00ec*/ 	.word	0x00000310
        /*00f0*/ 	.word	0x000000ff
        /*00f4*/ 	.word	0x00038028
        /*00f8*/ 	.short	0x0100
        /*00fa*/ 	.byte	0x08
	.zero		1


	//   ....[11]....
        /*00fc*/ 	.word	0x00000320
        /*0100*/ 	.word	0x000000ff
        /*0104*/ 	.word	0x00038098
        /*0108*/ 	.short	0x0100
        /*010a*/ 	.byte	0x08
	.zero		1


	//   ....[12]....
        /*010c*/ 	.word	0x00000330
        /*0110*/ 	.word	0x000000ff
        /*0114*/ 	.word	0x00038030
        /*0118*/ 	.short	0x0100
        /*011a*/ 	.byte	0x08
	.zero		1


	//   ....[13]....
        /*011c*/ 	.word	0x00000340
        /*0120*/ 	.word	0x000000ff
        /*0124*/ 	.word	0x000380a0
        /*0128*/ 	.short	0x0100
        /*012a*/ 	.byte	0x08
	.zero		1


	//   ....[14]....
        /*012c*/ 	.word	0x00000350
        /*0130*/ 	.word	0x000000ff
        /*0134*/ 	.word	0x00038038
        /*0138*/ 	.short	0x0100
        /*013a*/ 	.byte	0x08
	.zero		1


	//   ....[15]....
        /*013c*/ 	.word	0x00000360
        /*0140*/ 	.word	0x000000ff
        /*0144*/ 	.word	0x000380a8
        /*0148*/ 	.short	0x0100
        /*014a*/ 	.byte	0x08
	.zero		1


	//   ....[16]....
        /*014c*/ 	.word	0x00000370
        /*0150*/ 	.word	0x000000ff
        /*0154*/ 	.word	0x00038040
        /*0158*/ 	.short	0x0100
        /*015a*/ 	.byte	0x08
	.zero		1


	//   ....[17]....
        /*015c*/ 	.word	0x00000380
        /*0160*/ 	.word	0x000000ff
        /*0164*/ 	.word	0x000380b0
        /*0168*/ 	.short	0x0100
        /*016a*/ 	.byte	0x08
	.zero		1


	//   ....[18]....
        /*016c*/ 	.word	0x00000390
        /*0170*/ 	.word	0x000000ff
        /*0174*/ 	.word	0x00038048
        /*0178*/ 	.short	0x0100
        /*017a*/ 	.byte	0x08
	.zero		1


	//   ....[19]....
        /*017c*/ 	.word	0x000003a0
        /*0180*/ 	.word	0x000000ff
        /*0184*/ 	.word	0x000380b8
        /*0188*/ 	.short	0x0100
        /*018a*/ 	.byte	0x08
	.zero		1


	//   ....[20]....
        /*018c*/ 	.word	0x000003b0
        /*0190*/ 	.word	0x000000ff
        /*0194*/ 	.word	0x00038050
        /*0198*/ 	.short	0x0100
        /*019a*/ 	.byte	0x08
	.zero		1


	//   ....[21]....
        /*019c*/ 	.word	0x000003c0
        /*01a0*/ 	.word	0x000000ff
        /*01a4*/ 	.word	0x000380c0
        /*01a8*/ 	.short	0x0100
        /*01aa*/ 	.byte	0x08
	.zero		1


	//   ....[22]....
        /*01ac*/ 	.word	0x000003d0
        /*01b0*/ 	.word	0x000000ff
        /*01b4*/ 	.word	0x00038058
        /*01b8*/ 	.short	0x0100
        /*01ba*/ 	.byte	0x08
	.zero		1


	//   ....[23]....
        /*01bc*/ 	.word	0x000003e0
        /*01c0*/ 	.word	0x000000ff
        /*01c4*/ 	.word	0x000380c8
        /*01c8*/ 	.short	0x0100
        /*01ca*/ 	.byte	0x08
	.zero		1


	//   ....[24]....
        /*01cc*/ 	.word	0x000003f0
        /*01d0*/ 	.word	0x000000ff
        /*01d4*/ 	.word	0x00038060
        /*01d8*/ 	.short	0x0100
        /*01da*/ 	.byte	0x08
	.zero		1


	//   ....[25]....
        /*01dc*/ 	.word	0x00000400
        /*01e0*/ 	.word	0x000000ff
        /*01e4*/ 	.word	0x000380d0
        /*01e8*/ 	.short	0x0100
        /*01ea*/ 	.byte	0x08
	.zero		1


	//   ....[26]....
        /*01ec*/ 	.word	0x00000410
        /*01f0*/ 	.word	0x000000ff
        /*01f4*/ 	.word	0x00038068
        /*01f8*/ 	.short	0x0100
        /*01fa*/ 	.byte	0x08
	.zero		1


	//   ....[27]....
        /*01fc*/ 	.word	0x00000420
        /*0200*/ 	.word	0x000000ff
        /*0204*/ 	.word	0x000380d8
        /*0208*/ 	.short	0x0100
        /*020a*/ 	.byte	0x08
	.zero		1


	//   ....[28]....
        /*020c*/ 	.word	0x00000d70
        /*0210*/ 	.word	0x00000008
        /*0214*/ 	.word	0x00038000
        /*0218*/ 	.short	0x010a
        /*021a*/ 	.byte	0x3f
	.zero		1


	//   ....[29]....
        /*021c*/ 	.word	0x000010d0
        /*0220*/ 	.word	0x00000009
        /*0224*/ 	.word	0x00038000
        /*0228*/ 	.short	0x010a
        /*022a*/ 	.byte	0x3f
	.zero		1


	//   ....[30]....
        /*022c*/ 	.word	0x000012f0
        /*0230*/ 	.word	0x000000ff
        /*0234*/ 	.word	0x00000000
        /*0238*/ 	.short	0x0101
        /*023a*/ 	.byte	0x06
	.zero		1


	//   ....[31]....
        /*023c*/ 	.word	0x00001510
        /*0240*/ 	.word	0x00000007
        /*0244*/ 	.word	0x00000000
        /*0248*/ 	.short	0x0101
        /*024a*/ 	.byte	0x3f
	.zero		1


	//   ....[32]....
        /*024c*/ 	.word	0x00003da0
        /*0250*/ 	.word	0x00000005
        /*0254*/ 	.word	0x00038070
        /*0258*/ 	.short	0x010a
        /*025a*/ 	.byte	0x3f
	.zero		1


	//   ....[33]....
        /*025c*/ 	.word	0x00004360
        /*0260*/ 	.word	0x00000002
        /*0264*/ 	.word	0x00000000
        /*0268*/ 	.short	0x010a
        /*026a*/ 	.byte	0x3f
	.zero		1


	//   ....[34]....
        /*026c*/ 	.word	0x00004410
        /*0270*/ 	.word	0x00000002
        /*0274*/ 	.word	0x00000000
        /*0278*/ 	.short	0x010a
        /*027a*/ 	.byte	0x3f
	.zero		1


	//   ....[35]....
        /*027c*/ 	.word	0x000044c0
        /*0280*/ 	.word	0x00000002
        /*0284*/ 	.word	0x00000000
        /*0288*/ 	.short	0x010a
        /*028a*/ 	.byte	0x3f
	.zero		1


	//   ....[36]....
        /*028c*/ 	.word	0x00004570
        /*0290*/ 	.word	0x00000002
        /*0294*/ 	.word	0x00000000
        /*0298*/ 	.short	0x010a
        /*029a*/ 	.byte	0x3f
	.zero		1


	//   ....[37]....
        /*029c*/ 	.word	0x00004620
        /*02a0*/ 	.word	0x00000002
        /*02a4*/ 	.word	0x00000000
        /*02a8*/ 	.short	0x010a
        /*02aa*/ 	.byte	0x3f
	.zero		1


	//   ....[38]....
        /*02ac*/ 	.word	0x000046d0
        /*02b0*/ 	.word	0x00000002
        /*02b4*/ 	.word	0x00000000
        /*02b8*/ 	.short	0x010a
        /*02ba*/ 	.byte	0x3f
	.zero		1


	//   ....[39]....
        /*02bc*/ 	.word	0x00004780
        /*02c0*/ 	.word	0x00000002
        /*02c4*/ 	.word	0x00000000
        /*02c8*/ 	.short	0x010a
        /*02ca*/ 	.byte	0x3f
	.zero		1


	//   ....[40]....
        /*02cc*/ 	.word	0x00004830
        /*02d0*/ 	.word	0x00000002
        /*02d4*/ 	.word	0x00000000
        /*02d8*/ 	.short	0x010a
        /*02da*/ 	.byte	0x3f
	.zero		1


	//   ....[41]....
        /*02dc*/ 	.word	0x000048e0
        /*02e0*/ 	.word	0x00000002
        /*02e4*/ 	.word	0x00000000
        /*02e8*/ 	.short	0x010a
        /*02ea*/ 	.byte	0x3f
	.zero		1


	//   ....[42]....
        /*02ec*/ 	.word	0x00004990
        /*02f0*/ 	.word	0x00000002
        /*02f4*/ 	.word	0x00000000
        /*02f8*/ 	.short	0x010a
        /*02fa*/ 	.byte	0x3f
	.zero		1


	//   ....[43]....
        /*02fc*/ 	.word	0x00004a40
        /*0300*/ 	.word	0x00000002
        /*0304*/ 	.word	0x00000000
        /*0308*/ 	.short	0x010a
        /*030a*/ 	.byte	0x3f
	.zero		1


	//   ....[44]....
        /*030c*/ 	.word	0x00004af0
        /*0310*/ 	.word	0x00000002
        /*0314*/ 	.word	0x00000000
        /*0318*/ 	.short	0x010a
        /*031a*/ 	.byte	0x3f
	.zero		1


	//   ....[45]....
        /*031c*/ 	.word	0x00004ba0
        /*0320*/ 	.word	0x00000002
        /*0324*/ 	.word	0x00000000
        /*0328*/ 	.short	0x010a
        /*032a*/ 	.byte	0x3f
	.zero		1


	//   ....[46]....
        /*032c*/ 	.word	0x00004c50
        /*0330*/ 	.word	0x00000007
        /*0334*/ 	.word	0x00000000
        /*0338*/ 	.short	0x010a
        /*033a*/ 	.byte	0x3f
	.zero		1


	//----- nvinfo : EIATTR_NUM_MBARRIERS
	.align		4
.L_26:
        /*033c*/ 	.byte	0x03, 0x38
        /*033e*/ 	.short	0x001c


	//----- nvinfo : EIATTR_EXIT_INSTR_OFFSETS
	.align		4
        /*0340*/ 	.byte	0x04, 0x1c
        /*0342*/ 	.short	(.L_28 - .L_27)


	//   ....[0]....
.L_27:
        /*0344*/ 	.word	0x00000ba0


	//   ....[1]....
        /*0348*/ 	.word	0x00001740


	//   ....[2]....
        /*034c*/ 	.word	0x00001850


	//   ....[3]....
        /*0350*/ 	.word	0x00003170


	//   ....[4]....
        /*0354*/ 	.word	0x000031a0


	//   ....[5]....
        /*0358*/ 	.word	0x00003b70


	//   ....[6]....
        /*035c*/ 	.word	0x00003ba0


	//   ....[7]....
        /*0360*/ 	.word	0x00003bc0


	//   ....[8]....
        /*0364*/ 	.word	0x00004270


	//   ....[9]....
        /*0368*/ 	.word	0x00004c80


	//----- nvinfo : EIATTR_MAX_THREADS
	.align		4
.L_28:
        /*036c*/ 	.byte	0x04, 0x05
        /*036e*/ 	.short	(.L_30 - .L_29)
.L_29:
        /*0370*/ 	.word	0x00000100
        /*0374*/ 	.word	0x00000001
        /*0378*/ 	.word	0x00000001


	//----- nvinfo : EIATTR_CRS_STACK_SIZE
	.align		4
.L_30:
        /*037c*/ 	.byte	0x04, 0x1e
        /*037e*/ 	.short	(.L_32 - .L_31)
.L_31:
        /*0380*/ 	.word	0x00000000


	//----- nvinfo : EIATTR_CBANK_PARAM_SIZE
	.align		4
.L_32:
        /*0384*/ 	.byte	0x03, 0x19
        /*0386*/ 	.short	0x03f0


	//----- nvinfo : EIATTR_PARAM_CBANK
	.align		4
        /*0388*/ 	.byte	0x04, 0x0a
        /*038a*/ 	.short	(.L_34 - .L_33)
	.align		4
.L_33:
        /*038c*/ 	.word	index@(.nv.constant0._ZN7cutlass13device_kernelINS_4conv6kernel13ConvUniversalINS1_16ConvProblemShapeILNS1_8OperatorE2ELi2EEENS1_10collective14CollectiveConvINS1_46MainloopSm90TmaGmmaWarpSpecializedImplicitGemmILS5_2ELi14ELi2EN4cute5tupleIJNSA_1CILi1EEESD_SD_EEENS1_36KernelImplicitTmaWarpSpecializedSm90ELi1EEENSB_IJNSC_ILi64EEENSB_IJSH_EEESI_EEENS_10bfloat16_tESK_NSA_8TiledMMAINSA_8MMA_AtomIJNSA_4SM904GMMA27MMA_64x64x16_F32BF16BF16_SSILNSO_5MajorE1ELSQ_1ELNSO_7ScaleInE1ELSR_1EEEEEENSA_6LayoutISE_NSB_IJNSC_ILi0EEESV_SV_EEEEENSB_IJNSA_10UnderscoreESY_SY_EEEEENS7_6detail26Sm90ImplicitGemmTileTraitsINSA_13SM90_TMA_LOADENSA_14ComposedLayoutINSA_7SwizzleILi3ELi4ELi3EEENSA_18smem_ptr_flag_bitsILi16EEENSU_INSB_IJNSB_IJSH_SD_EEENSB_IJNSC_ILi8EEES1A_EEENSB_IJSD_NSC_ILi14EEEEEEEEENSB_IJNSB_IJSD_SV_EEENSB_IJSH_NSC_ILi512EEEEEENSB_IJSV_NSC_ILi4096EEEEEEEEEEEEEvEENS12_INSA_20SM90_TMA_LOAD_IM2COLES1M_vEEEENS_8epilogue10collective6detail29Sm90TmaWarpSpecializedAdapterINS1S_15DefaultEpilogueISK_NSB_IJlNSB_IJSD_llEEESV_EEES1X_NS1R_6thread17LinearCombinationISK_Li1EffLNS1Y_9ScaleType4KindE0ELNS_15FloatRoundStyleE2ESK_EENS_4gemm15EpilogueDefaultEEEEEvvEEEEvNT_6ParamsE)
        /*0390*/ 	.short	0x0210
        /*0392*/ 	.short	0x03f0


	//----- nvinfo : EIATTR_SW_WAR
	.align		4
.L_34:
        /*0394*/ 	.byte	0x04, 0x36
        /*0396*/ 	.short	(.L_36 - .L_35)
.L_35:
        /*0398*/ 	.word	0x00000008
.L_36:


//--------------------- .nv.callgraph             --------------------------
	.section	.nv.callgraph,"",@"SHT_CUDA_CALLGRAPH"
	.align	4
	.sectionentsize	8
	.align		4
        /*0000*/ 	.word	0x00000000
	.align		4
        /*0004*/ 	.word	0xffffffff
	.align		4
        /*0008*/ 	.word	0x00000000
	.align		4
        /*000c*/ 	.word	0xfffffffe
	.align		4
        /*0010*/ 	.word	0x00000000
	.align		4
        /*0014*/ 	.word	0xfffffffd
	.align		4
        /*0018*/ 	.word	0x00000000
	.align		4
        /*001c*/ 	.word	0xfffffffc


//--------------------- .nv.constant4             --------------------------
	.section	.nv.constant4,"a",@progbits
	.align	8
	.align		8
.nv.constant4:
        /*0000*/ 	.dword	_ZN39_INTERNAL_9b7d3134_4_k_cu_323341d0_27884cuda3std3__45__cpo5beginE
	.align		8
        /*0008*/ 	.dword	_ZN39_INTERNAL_9b7d3134_4_k_cu_323341d0_27884cuda3std3__45__cpo3endE
	.align		8
        /*0010*/ 	.dword	_ZN39_INTERNAL_9b7d3134_4_k_cu_323341d0_27884cuda3std3__45__cpo6cbeginE
	.align		8
        /*0018*/ 	.dword	_ZN39_INTERNAL_9b7d3134_4_k_cu_323341d0_27884cuda3std3__45__cpo4cendE
	.align		8
        /*0020*/ 	.dword	_ZN39_INTERNAL_9b7d3134_4_k_cu_323341d0_27884cuda3std3__441_GLOBAL__N__9b7d3134_4_k_cu_323341d0_27886ignoreE
	.align		8
        /*0028*/ 	.dword	_ZN39_INTERNAL_9b7d3134_4_k_cu_323341d0_27884cuda3std3__419piecewise_constructE
	.align		8
        /*0030*/ 	.dword	_ZN39_INTERNAL_9b7d3134_4_k_cu_323341d0_27884cuda3std3__48in_placeE
	.align		8
        /*0038*/ 	.dword	_ZN39_INTERNAL_9b7d3134_4_k_cu_323341d0_27884cuda3std6ranges3__45__cpo4swapE
	.align		8
        /*0040*/ 	.dword	_ZN39_INTERNAL_9b7d3134_4_k_cu_323341d0_27884cuda3std6ranges3__45__cpo9iter_moveE
	.align		8
        /*0048*/ 	.dword	_ZN39_INTERNAL_9b7d3134_4_k_cu_323341d0_27884cute7productE
	.align		8
        /*0050*/ 	.dword	_ZN39_INTERNAL_9b7d3134_4_k_cu_323341d0_27884cute1_E


//--------------------- .text._ZN7cutlass13device_kernelINS_4conv6kernel13ConvUniversalINS1_16ConvProblemShapeILNS1_8OperatorE2ELi2EEENS1_10collective14CollectiveConvINS1_46MainloopSm90TmaGmmaWarpSpecializedImplicitGemmILS5_2ELi14ELi2EN4cute5tupleIJNSA_1CILi1EEESD_SD_EEENS1_36KernelImplicitTmaWarpSpecializedSm90ELi1EEENSB_IJNSC_ILi64EEENSB_IJSH_EEESI_EEENS_10bfloat16_tESK_NSA_8TiledMMAINSA_8MMA_AtomIJNSA_4SM904GMMA27MMA_64x64x16_F32BF16BF16_SSILNSO_5MajorE1ELSQ_1ELNSO_7ScaleInE1ELSR_1EEEEEENSA_6LayoutISE_NSB_IJNSC_ILi0EEESV_SV_EEEEENSB_IJNSA_10UnderscoreESY_SY_EEEEENS7_6detail26Sm90ImplicitGemmTileTraitsINSA_13SM90_TMA_LOADENSA_14ComposedLayoutINSA_7SwizzleILi3ELi4ELi3EEENSA_18smem_ptr_flag_bitsILi16EEENSU_INSB_IJNSB_IJSH_SD_EEENSB_IJNSC_ILi8EEES1A_EEENSB_IJSD_NSC_ILi14EEEEEEEEENSB_IJNSB_IJSD_SV_EEENSB_IJSH_NSC_ILi512EEEEEENSB_IJSV_NSC_ILi4096EEEEEEEEEEEEEvEENS12_INSA_20SM90_TMA_LOAD_IM2COLES1M_vEEEENS_8epilogue10collective6detail29Sm90TmaWarpSpecializedAdapterINS1S_15DefaultEpilogueISK_NSB_IJlNSB_IJSD_llEEESV_EEES1X_NS1R_6thread17LinearCombinationISK_Li1EffLNS1Y_9ScaleType4KindE0ELNS_15FloatRoundStyleE2ESK_EENS_4gemm15EpilogueDefaultEEEEEvvEEEEvNT_6ParamsE --------------------------
	.section	.text._ZN7cutlass13device_kernelINS_4conv6kernel13ConvUniversalINS1_16ConvProblemShapeILNS1_8OperatorE2ELi2EEENS1_10collective14CollectiveConvINS1_46MainloopSm90TmaGmmaWarpSpecializedImplicitGemmILS5_2ELi14ELi2EN4cute5tupleIJNSA_1CILi1EEESD_SD_EEENS1_36KernelImplicitTmaWarpSpecializedSm90ELi1EEENSB_IJNSC_ILi64EEENSB_IJSH_EEESI_EEENS_10bfloat16_tESK_NSA_8TiledMMAINSA_8MMA_AtomIJNSA_4SM904GMMA27MMA_64x64x16_F32BF16BF16_SSILNSO_5MajorE1ELSQ_1ELNSO_7ScaleInE1ELSR_1EEEEEENSA_6LayoutISE_NSB_IJNSC_ILi0EEESV_SV_EEEEENSB_IJNSA_10UnderscoreESY_SY_EEEEENS7_6detail26Sm90ImplicitGemmTileTraitsINSA_13SM90_TMA_LOADENSA_14ComposedLayoutINSA_7SwizzleILi3ELi4ELi3EEENSA_18smem_ptr_flag_bitsILi16EEENSU_INSB_IJNSB_IJSH_SD_EEENSB_IJNSC_ILi8EEES1A_EEENSB_IJSD_NSC_ILi14EEEEEEEEENSB_IJNSB_IJSD_SV_EEENSB_IJSH_NSC_ILi512EEEEEENSB_IJSV_NSC_ILi4096EEEEEEEEEEEEEvEENS12_INSA_20SM90_TMA_LOAD_IM2COLES1M_vEEEENS_8epilogue10collective6detail29Sm90TmaWarpSpecializedAdapterINS1S_15DefaultEpilogueISK_NSB_IJlNSB_IJSD_llEEESV_EEES1X_NS1R_6thread17LinearCombinationISK_Li1EffLNS1Y_9ScaleType4KindE0ELNS_15FloatRoundStyleE2ESK_EENS_4gemm15EpilogueDefaultEEEEEvvEEEEvNT_6ParamsE,"ax",@progbits
	.align	128
.text._ZN7cutlass13device_kernelINS_4conv6kernel13ConvUniversalINS1_16ConvProblemShapeILNS1_8OperatorE2ELi2EEENS1_10collective14CollectiveConvINS1_46MainloopSm90TmaGmmaWarpSpecializedImplicitGemmILS5_2ELi14ELi2EN4cute5tupleIJNSA_1CILi1EEESD_SD_EEENS1_36KernelImplicitTmaWarpSpecializedSm90ELi1EEENSB_IJNSC_ILi64EEENSB_IJSH_EEESI_EEENS_10bfloat16_tESK_NSA_8TiledMMAINSA_8MMA_AtomIJNSA_4SM904GMMA27MMA_64x64x16_F32BF16BF16_SSILNSO_5MajorE1ELSQ_1ELNSO_7ScaleInE1ELSR_1EEEEEENSA_6LayoutISE_NSB_IJNSC_ILi0EEESV_SV_EEEEENSB_IJNSA_10UnderscoreESY_SY_EEEEENS7_6detail26Sm90ImplicitGemmTileTraitsINSA_13SM90_TMA_LOADENSA_14ComposedLayoutINSA_7SwizzleILi3ELi4ELi3EEENSA_18smem_ptr_flag_bitsILi16EEENSU_INSB_IJNSB_IJSH_SD_EEENSB_IJNSC_ILi8EEES1A_EEENSB_IJSD_NSC_ILi14EEEEEEEEENSB_IJNSB_IJSD_SV_EEENSB_IJSH_NSC_ILi512EEEEEENSB_IJSV_NSC_ILi4096EEEEEEEEEEEEEvEENS12_INSA_20SM90_TMA_LOAD_IM2COLES1M_vEEEENS_8epilogue10collective6detail29Sm90TmaWarpSpecializedAdapterINS1S_15DefaultEpilogueISK_NSB_IJlNSB_IJSD_llEEESV_EEES1X_NS1R_6thread17LinearCombinationISK_Li1EffLNS1Y_9ScaleType4KindE0ELNS_15FloatRoundStyleE2ESK_EENS_4gemm15EpilogueDefaultEEEEEvvEEEEvNT_6ParamsE:
        .type           _ZN7cutlass13device_kernelINS_4conv6kernel13ConvUniversalINS1_16ConvProblemShapeILNS1_8OperatorE2ELi2EEENS1_10collective14CollectiveConvINS1_46MainloopSm90TmaGmmaWarpSpecializedImplicitGemmILS5_2ELi14ELi2EN4cute5tupleIJNSA_1CILi1EEESD_SD_EEENS1_36KernelImplicitTmaWarpSpecializedSm90ELi1EEENSB_IJNSC_ILi64EEENSB_IJSH_EEESI_EEENS_10bfloat16_tESK_NSA_8TiledMMAINSA_8MMA_AtomIJNSA_4SM904GMMA27MMA_64x64x16_F32BF16BF16_SSILNSO_5MajorE1ELSQ_1ELNSO_7ScaleInE1ELSR_1EEEEEENSA_6LayoutISE_NSB_IJNSC_ILi0EEESV_SV_EEEEENSB_IJNSA_10UnderscoreESY_SY_EEEEENS7_6detail26Sm90ImplicitGemmTileTraitsINSA_13SM90_TMA_LOADENSA_14ComposedLayoutINSA_7SwizzleILi3ELi4ELi3EEENSA_18smem_ptr_flag_bitsILi16EEENSU_INSB_IJNSB_IJSH_SD_EEENSB_IJNSC_ILi8EEES1A_EEENSB_IJSD_NSC_ILi14EEEEEEEEENSB_IJNSB_IJSD_SV_EEENSB_IJSH_NSC_ILi512EEEEEENSB_IJSV_NSC_ILi4096EEEEEEEEEEEEEvEENS12_INSA_20SM90_TMA_LOAD_IM2COLES1M_vEEEENS_8epilogue10collective6detail29Sm90TmaWarpSpecializedAdapterINS1S_15DefaultEpilogueISK_NSB_IJlNSB_IJSD_llEEESV_EEES1X_NS1R_6thread17LinearCombinationISK_Li1EffLNS1Y_9ScaleType4KindE0ELNS_15FloatRoundStyleE2ESK_EENS_4gemm15EpilogueDefaultEEEEEvvEEEEvNT_6ParamsE,@function
        .size           _ZN7cutlass13device_kernelINS_4conv6kernel13ConvUniversalINS1_16ConvProblemShapeILNS1_8OperatorE2ELi2EEENS1_10collective14CollectiveConvINS1_46MainloopSm90TmaGmmaWarpSpecializedImplicitGemmILS5_2ELi14ELi2EN4cute5tupleIJNSA_1CILi1EEESD_SD_EEENS1_36KernelImplicitTmaWarpSpecializedSm90ELi1EEENSB_IJNSC_ILi64EEENSB_IJSH_EEESI_EEENS_10bfloat16_tESK_NSA_8TiledMMAINSA_8MMA_AtomIJNSA_4SM904GMMA27MMA_64x64x16_F32BF16BF16_SSILNSO_5MajorE1ELSQ_1ELNSO_7ScaleInE1ELSR_1EEEEEENSA_6LayoutISE_NSB_IJNSC_ILi0EEESV_SV_EEEEENSB_IJNSA_10UnderscoreESY_SY_EEEEENS7_6detail26Sm90ImplicitGemmTileTraitsINSA_13SM90_TMA_LOADENSA_14ComposedLayoutINSA_7SwizzleILi3ELi4ELi3EEENSA_18smem_ptr_flag_bitsILi16EEENSU_INSB_IJNSB_IJSH_SD_EEENSB_IJNSC_ILi8EEES1A_EEENSB_IJSD_NSC_ILi14EEEEEEEEENSB_IJNSB_IJSD_SV_EEENSB_IJSH_NSC_ILi512EEEEEENSB_IJSV_NSC_ILi4096EEEEEEEEEEEEEvEENS12_INSA_20SM90_TMA_LOAD_IM2COLES1M_vEEEENS_8epilogue10collective6detail29Sm90TmaWarpSpecializedAdapterINS1S_15DefaultEpilogueISK_NSB_IJlNSB_IJSD_llEEESV_EEES1X_NS1R_6thread17LinearCombinationISK_Li1EffLNS1Y_9ScaleType4KindE0ELNS_15FloatRoundStyleE2ESK_EENS_4gemm15EpilogueDefaultEEEEEvvEEEEvNT_6ParamsE,(.L_x_106 - _ZN7cutlass13device_kernelINS_4conv6kernel13ConvUniversalINS1_16ConvProblemShapeILNS1_8OperatorE2ELi2EEENS1_10collective14CollectiveConvINS1_46MainloopSm90TmaGmmaWarpSpecializedImplicitGemmILS5_2ELi14ELi2EN4cute5tupleIJNSA_1CILi1EEESD_SD_EEENS1_36KernelImplicitTmaWarpSpecializedSm90ELi1EEENSB_IJNSC_ILi64EEENSB_IJSH_EEESI_EEENS_10bfloat16_tESK_NSA_8TiledMMAINSA_8MMA_AtomIJNSA_4SM904GMMA27MMA_64x64x16_F32BF16BF16_SSILNSO_5MajorE1ELSQ_1ELNSO_7ScaleInE1ELSR_1EEEEEENSA_6LayoutISE_NSB_IJNSC_ILi0EEESV_SV_EEEEENSB_IJNSA_10UnderscoreESY_SY_EEEEENS7_6detail26Sm90ImplicitGemmTileTraitsINSA_13SM90_TMA_LOADENSA_14ComposedLayoutINSA_7SwizzleILi3ELi4ELi3EEENSA_18smem_ptr_flag_bitsILi16EEENSU_INSB_IJNSB_IJSH_SD_EEENSB_IJNSC_ILi8EEES1A_EEENSB_IJSD_NSC_ILi14EEEEEEEEENSB_IJNSB_IJSD_SV_EEENSB_IJSH_NSC_ILi512EEEEEENSB_IJSV_NSC_ILi4096EEEEEEEEEEEEEvEENS12_INSA_20SM90_TMA_LOAD_IM2COLES1M_vEEEENS_8epilogue10collective6detail29Sm90TmaWarpSpecializedAdapterINS1S_15DefaultEpilogueISK_NSB_IJlNSB_IJSD_llEEESV_EEES1X_NS1R_6thread17LinearCombinationISK_Li1EffLNS1Y_9ScaleType4KindE0ELNS_15FloatRoundStyleE2ESK_EENS_4gemm15EpilogueDefaultEEEEEvvEEEEvNT_6ParamsE)
        .other          _ZN7cutlass13device_kernelINS_4conv6kernel13ConvUniversalINS1_16ConvProblemShapeILNS1_8OperatorE2ELi2EEENS1_10collective14CollectiveConvINS1_46MainloopSm90TmaGmmaWarpSpecializedImplicitGemmILS5_2ELi14ELi2EN4cute5tupleIJNSA_1CILi1EEESD_SD_EEENS1_36KernelImplicitTmaWarpSpecializedSm90ELi1EEENSB_IJNSC_ILi64EEENSB_IJSH_EEESI_EEENS_10bfloat16_tESK_NSA_8TiledMMAINSA_8MMA_AtomIJNSA_4SM904GMMA27MMA_64x64x16_F32BF16BF16_SSILNSO_5MajorE1ELSQ_1ELNSO_7ScaleInE1ELSR_1EEEEEENSA_6LayoutISE_NSB_IJNSC_ILi0EEESV_SV_EEEEENSB_IJNSA_10UnderscoreESY_SY_EEEEENS7_6detail26Sm90ImplicitGemmTileTraitsINSA_13SM90_TMA_LOADENSA_14ComposedLayoutINSA_7SwizzleILi3ELi4ELi3EEENSA_18smem_ptr_flag_bitsILi16EEENSU_INSB_IJNSB_IJSH_SD_EEENSB_IJNSC_ILi8EEES1A_EEENSB_IJSD_NSC_ILi14EEEEEEEEENSB_IJNSB_IJSD_SV_EEENSB_IJSH_NSC_ILi512EEEEEENSB_IJSV_NSC_ILi4096EEEEEEEEEEEEEvEENS12_INSA_20SM90_TMA_LOAD_IM2COLES1M_vEEEENS_8epilogue10collective6detail29Sm90TmaWarpSpecializedAdapterINS1S_15DefaultEpilogueISK_NSB_IJlNSB_IJSD_llEEESV_EEES1X_NS1R_6thread17LinearCombinationISK_Li1EffLNS1Y_9ScaleType4KindE0ELNS_15FloatRoundStyleE2ESK_EENS_4gemm15EpilogueDefaultEEEEEvvEEEEvNT_6ParamsE,@"STO_CUDA_ENTRY STV_DEFAULT"
_ZN7cutlass13device_kernelINS_4conv6kernel13ConvUniversalINS1_16ConvProblemShapeILNS1_8OperatorE2ELi2EEENS1_10collective14CollectiveConvINS1_46MainloopSm90TmaGmmaWarpSpecializedImplicitGemmILS5_2ELi14ELi2EN4cute5tupleIJNSA_1CILi1EEESD_SD_EEENS1_36KernelImplicitTmaWarpSpecializedSm90ELi1EEENSB_IJNSC_ILi64EEENSB_IJSH_EEESI_EEENS_10bfloat16_tESK_NSA_8TiledMMAINSA_8MMA_AtomIJNSA_4SM904GMMA27MMA_64x64x16_F32BF16BF16_SSILNSO_5MajorE1ELSQ_1ELNSO_7ScaleInE1ELSR_1EEEEEENSA_6LayoutISE_NSB_IJNSC_ILi0EEESV_SV_EEEEENSB_IJNSA_10UnderscoreESY_SY_EEEEENS7_6detail26Sm90ImplicitGemmTileTraitsINSA_13SM90_TMA_LOADENSA_14ComposedLayoutINSA_7SwizzleILi3ELi4ELi3EEENSA_18smem_ptr_flag_bitsILi16EEENSU_INSB_IJNSB_IJSH_SD_EEENSB_IJNSC_ILi8EEES1A_EEENSB_IJSD_NSC_ILi14EEEEEEEEENSB_IJNSB_IJSD_SV_EEENSB_IJSH_NSC_ILi512EEEEEENSB_IJSV_NSC_ILi4096EEEEEEEEEEEEEvEENS12_INSA_20SM90_TMA_LOAD_IM2COLES1M_vEEEENS_8epilogue10collective6detail29Sm90TmaWarpSpecializedAdapterINS1S_15DefaultEpilogueISK_NSB_IJlNSB_IJSD_llEEESV_EEES1X_NS1R_6thread17LinearCombinationISK_Li1EffLNS1Y_9ScaleType4KindE0ELNS_15FloatRoundStyleE2ESK_EENS_4gemm15EpilogueDefaultEEEEEvvEEEEvNT_6ParamsE:
[----:B------:R-:W-:Y:S01]  /*0000*/  LDC R1, c[0x0][0x28] ;  /* 0x00000a00ff017b82 */ /* 0x000fe20000000800 */
[----:B------:R-:W0:Y:S01]  /*0010*/  S2R R5, SR_TID.X ;  /* 0x0000000000057919 */ /* 0x000e220000002100 */
[----:B------:R-:W-:Y:S01]  /*0020*/  ELECT P0, URZ, PT ;  /* 0x00000000003f782f */ /* 0x000fe20003800000 */
[----:B------:R-:W-:Y:S01]  /*0030*/  BSSY B0, `(.L_x_0) ;  /* 0x000000f000007945 */ /* 0x000fe20003800000 */
[--C-:B0-----:R-:W-:Y:S02]  /*0040*/  SHF.R.U32.HI R0, RZ, 0x5, R5.reuse ;  /* 0x00000005ff007819 */ /* 0x101fe40000011605 */
[----:B------:R-:W-:-:S03]  /*0050*/  SHF.R.U32.HI R8, RZ, 0x7, R5 ;  /* 0x00000007ff087819 */ /* 0x000fc60000011605 */
[----:B------:R-:W0:Y:S04]  /*0060*/  SHFL.IDX PT, R9, R0, RZ, 0x1f ;  /* 0x00001fff00097589 */ /* 0x000e2800000e0000 */
[----:B------:R-:W1:Y:S01]  /*0070*/  SHFL.IDX PT, R8, R8, RZ, 0x1f ;  /* 0x00001fff08087589 */ /* 0x000e6200000e0000 */
[----:B0-----:R-:W-:-:S13]  /*0080*/  ISETP.NE.OR P0, PT, R9, RZ, !P0 ;  /* 0x000000ff0900720c */ /* 0x001fda0004705670 */
[----:B-1----:R-:W-:Y:S05]  /*0090*/  @P0 BRA `(.L_x_1) ;  /* 0x0000000000200947 */ /* 0x002fea0003800000 */
[----:B------:R-:W-:Y:S02]  /*00a0*/  ULDC.64 UR4, c[0x0][0x198] ;  /* 0x0000660000047ab9 */ /* 0x000fe40000000a00 */
[----:B------:R-:W-:Y:S02]  /*00b0*/  UIADD3 UR6, UP0, UR4, 0xf0, URZ ;  /* 0x000000f004067890 */ /* 0x000fe4000ff1e03f */
[----:B------:R-:W-:Y:S02]  /*00c0*/  UIADD3 UR4, UP1, UR4, 0x1f0, URZ ;  /* 0x000001f004047890 */ /* 0x000fe4000ff3e03f */
[----:B------:R-:W-:Y:S02]  /*00d0*/  UIADD3.X UR7, URZ, UR5, URZ, UP0, !UPT ;  /* 0x000000053f077290 */ /* 0x000fe400087fe43f */
[----:B------:R-:W-:-:S07]  /*00e0*/  UIADD3.X UR5, URZ, UR5, URZ, UP1, !UPT ;  /* 0x000000053f057290 */ /* 0x000fce0008ffe43f */
[----:B------:R0:W-:Y:S02]  /*00f0*/  UTMACCTL.PF [UR6] ;  /* 0x00000000060079b9 */ /* 0x0001e40008040000 */
[----:B------:R0:W-:Y:S02]  /*0100*/  UTMACCTL.PF [UR4] ;  /* 0x00000000040079b9 */ /* 0x0001e40008040000 */
[----:B0-----:R-:W-:Y:S01]  /*0110*/  NOP ;  /* 0x0000000000007918 */ /* 0x001fe20000000000 */
.L_x_1:
[----:B------:R-:W-:Y:S05]  /*0120*/  BSYNC B0 ;  /* 0x0000000000007941 */ /* 0x000fea0003800000 */
.L_x_0:
[----:B------:R-:W0:Y:S01]  /*0130*/  SHFL.IDX PT, R0, R0, RZ, 0x1f ;  /* 0x00001fff00007589 */ /* 0x000e2200000e0000 */
[----:B------:R-:W-:-:S04]  /*0140*/  SHF.R.S32.HI R2, RZ, 0x1f, R9 ;  /* 0x0000001fff027819 */ /* 0x000fc80000011409 */
[----:B------:R-:W-:Y:S02]  /*0150*/  LEA.HI R2, R2, R9, RZ, 0x2 ;  /* 0x0000000902027211 */ /* 0x000fe400078f10ff */
[----:B0-----:R-:W-:-:S13]  /*0160*/  ISETP.NE.AND P0, PT, R0, RZ, PT ;  /* 0x000000ff0000720c */ /* 0x001fda0003f05270 */
[----:B------:R-:W-:Y:S05]  /*0170*/  @P0 BRA `(.L_x_2) ;  /* 0x0000000000b40947 */ /* 0x000fea0003800000 */
[----:B------:R-:W-:Y:S01]  /*0180*/  ELECT P0, URZ, PT ;  /* 0x00000000003f782f */ /* 0x000fe20003800000 */
[----:B------:R-:W-:-:S12]  /*0190*/  BSSY B0, `(.L_x_2) ;  /* 0x000002b000007945 */ /* 0x000fd80003800000 */
[----:B------:R-:W-:Y:S05]  /*01a0*/  @!P0 BRA `(.L_x_3) ;  /* 0x0000000000a48947 */ /* 0x000fea0003800000 */
[----:B------:R-:W0:Y:S01]  /*01b0*/  S2UR UR8, SR_CgaCtaId ;  /* 0x00000000000879c3 */ /* 0x000e220000008800 */
[----:B------:R-:W-:Y:S01]  /*01c0*/  UMOV UR4, 0x400 ;  /* 0x0000040000047882 */ /* 0x000fe20000000000 */
[----:B------:R-:W-:Y:S01]  /*01d0*/  UMOV UR5, 0x1 ;  /* 0x0000000100057882 */ /* 0x000fe20000000000 */
[----:B------:R-:W-:Y:S02]  /*01e0*/  UMOV UR6, 0x80 ;  /* 0x0000008000067882 */ /* 0x000fe40000000000 */
[----:B------:R-:W-:-:S04]  /*01f0*/  UIADD3 UR6, -UR6, 0x100000, URZ ;  /* 0x0010000006067890 */ /* 0x000fc8000fffe13f */
[----:B------:R-:W-:Y:S02]  /*0200*/  USHF.L.U32 UR7, UR6, 0xb, URZ ;  /* 0x0000000b06077899 */ /* 0x000fe4000800063f */
[----:B------:R-:W-:Y:S02]  /*0210*/  USHF.L.U32 UR6, UR6, 0x1, URZ ;  /* 0x0000000106067899 */ /* 0x000fe4000800063f */
[----:B0-----:R-:W-:Y:S02]  /*0220*/  ULEA UR8, UR8, UR4, 0x18 ;  /* 0x0000000408087291 */ /* 0x001fe4000f8ec03f */
[----:B------:R-:W-:-:S04]  /*0230*/  UIADD3 UR4, -UR5, 0x100000, URZ ;  /* 0x0010000005047890 */ /* 0x000fc8000fffe13f */
[----:B------:R-:W-:Y:S02]  /*0240*/  USHF.L.U32 UR5, UR4, 0xb, URZ ;  /* 0x0000000b04057899 */ /* 0x000fe4000800063f */
[----:B------:R-:W-:Y:S01]  /*0250*/  USHF.L.U32 UR4, UR4, 0x1, URZ ;  /* 0x0000000104047899 */ /* 0x000fe2000800063f */
[----:B------:R-:W0:Y:S11]  /*0260*/  FENCE.VIEW.ASYNC.S ;  /* 0x00000000000073c6 */ /* 0x000e360000000000 */
[----:B0-----:R0:W1:Y:S01]  /*0270*/  SYNCS.EXCH.64 URZ, [UR8+0x38000], UR4 ;  /* 0x03800004083f75b2 */ /* 0x0010620008000100 */
[----:B------:R0:W2:Y:S01]  /*0280*/  SYNCS.EXCH.64 URZ, [UR8+0x38070], UR6 ;  /* 0x03807006083f75b2 */ /* 0x0000a20008000100 */
[----:B------:R0:W3:Y:S01]  /*0290*/  SYNCS.EXCH.64 URZ, [UR8+0x38008], UR4 ;  /* 0x03800804083f75b2 */ /* 0x0000e20008000100 */
[----:B------:R0:W4:Y:S01]  /*02a0*/  SYNCS.EXCH.64 URZ, [UR8+0x38078], UR6 ;  /* 0x03807806083f75b2 */ /* 0x0001220008000100 */
[----:B------:R0:W0:Y:S01]  /*02b0*/  SYNCS.EXCH.64 URZ, [UR8+0x38010], UR4 ;  /* 0x03801004083f75b2 */ /* 0x0000220008000100 */
        /* <DEDUP_REMOVED lines=23> */
[----:B-1234-:R-:W-:Y:S01]  /*0430*/  NOP ;  /* 0x0000000000007918 */ /* 0x01efe20000000000 */
.L_x_3:
[----:B0-----:R-:W-:Y:S05]  /*0440*/  BSYNC B0 ;  /* 0x0000000000007941 */ /* 0x001fea0003800000 */
.L_x_2:
[----:B------:R-:W-:Y:S01]  /*0450*/  ULDC.64 UR4, c[0x0][0x598] ;  /* 0x0001660000047ab9 */ /* 0x000fe20000000a00 */
[----:B------:R-:W-:Y:S01]  /*0460*/  LOP3.LUT R2, R2, 0xfffffffc, RZ, 0xc0, !PT ;  /* 0xfffffffc02027812 */ /* 0x000fe200078ec0ff */
[----:B------:R-:W-:Y:S01]  /*0470*/  NOP ;  /* 0x0000000000007918 */ /* 0x000fe20000000000 */
[----:B------:R-:W-:Y:S01]  /*0480*/  ISETP.NE.U32.AND P0, PT, RZ, UR4, PT ;  /* 0x00000004ff007c0c */ /* 0x000fe2000bf05070 */
[----:B------:R-:W-:Y:S01]  /*0490*/  NOP ;  /* 0x0000000000007918 */ /* 0x000fe20000000000 */
[----:B------:R-:W-:Y:S01]  /*04a0*/  BAR.SYNC.DEFER_BLOCKING 0x0 ;  /* 0x0000000000007b1d */ /* 0x000fe20000010000 */
[----:B------:R-:W-:Y:S01]  /*04b0*/  IMAD.IADD R9, R9, 0x1, -R2 ;  /* 0x0000000109097824 */ /* 0x000fe200078e0a02 */
[----:B------:R-:W-:Y:S02]  /*04c0*/  ISETP.NE.AND.EX P0, PT, RZ, UR5, PT, P0 ;  /* 0x00000005ff007c0c */ /* 0x000fe4000bf05300 */
[C---:B------:R-:W-:Y:S02]  /*04d0*/  ISETP.NE.AND P2, PT, R8.reuse, 0x1, PT ;  /* 0x000000010800780c */ /* 0x040fe40003f45270 */
[----:B------:R-:W-:Y:S01]  /*04e0*/  LOP3.LUT P1, RZ, R8, R9, RZ, 0xfc, !PT ;  /* 0x0000000908ff7212 */ /* 0x000fe2000782fcff */
[----:B------:R-:W-:-:S03]  /*04f0*/  ULDC.64 UR12, c[0x0][0x208] ;  /* 0x00008200000c7ab9 */ /* 0x000fc60000000a00 */
[----:B------:R-:W-:-:S04]  /*0500*/  SEL R3, RZ, 0x1, P1 ;  /* 0x00000001ff037807 */ /* 0x000fc80000800000 */
[----:B------:R-:W-:Y:S01]  /*0510*/  SEL R3, R3, 0x2, P2 ;  /* 0x0000000203037807 */ /* 0x000fe20001000000 */
[----:B------:R-:W-:Y:S06]  /*0520*/  @!P0 BRA `(.L_x_4) ;  /* 0x00000000001c8947 */ /* 0x000fec0003800000 */
[----:B------:R-:W0:Y:S02]  /*0530*/  LDC.64 R6, c[0x0][0x598] ;  /* 0x00016600ff067b82 */ /* 0x000e240000000a00 */
[----:B0-----:R-:W2:Y:S02]  /*0540*/  LDG.E.64 R6, desc[UR12][R6.64] ;  /* 0x0000000c06067981 */ /* 0x001ea4000c1e1b00 */
[----:B--2---:R-:W-:-:S04]  /*0550*/  ISETP.NE.U32.AND P0, PT, R6, RZ, PT ;  /* 0x000000ff0600720c */ /* 0x004fc80003f05070 */
[----:B------:R-:W-:-:S13]  /*0560*/  ISETP.NE.AND.EX P0, PT, R7, RZ, PT, P0 ;  /* 0x000000ff0700720c */ /* 0x000fda0003f05300 */
[----:B------:R-:W-:Y:S05]  /*0570*/  @!P0 BRA `(.L_x_4) ;  /* 0x0000000000088947 */ /* 0x000fea0003800000 */
[----:B------:R2:W5:Y:S01]  /*0580*/  LD.E R0, desc[UR12][R6.64] ;  /* 0x0000000c06007980 */ /* 0x000562000c101900 */
[----:B------:R-:W-:Y:S05]  /*0590*/  BRA `(.L_x_5) ;  /* 0x0000000000207947 */ /* 0x000fea0003800000 */
.L_x_4:
[----:B------:R-:W-:Y:S02]  /*05a0*/  ULDC.64 UR4, c[0x0][0x588] ;  /* 0x0001620000047ab9 */ /* 0x000fe40000000a00 */
[----:B------:R-:W-:-:S04]  /*05b0*/  ISETP.NE.U32.AND P0, PT, RZ, UR4, PT ;  /* 0x00000004ff007c0c */ /* 0x000fc8000bf05070 */
[----:B------:R-:W-:-:S13]  /*05c0*/  ISETP.NE.AND.EX P0, PT, RZ, UR5, PT, P0 ;  /* 0x00000005ff007c0c */ /* 0x000fda000bf05300 */
[----:B------:R-:W-:Y:S05]  /*05d0*/  @!P0 BRA `(.L_x_6) ;  /* 0x00000000000c8947 */ /* 0x000fea0003800000 */
[----:B------:R-:W0:Y:S02]  /*05e0*/  LDC.64 R6, c[0x0][0x588] ;  /* 0x00016200ff067b82 */ /* 0x000e240000000a00 */
[----:B0-----:R0:W5:Y:S01]  /*05f0*/  LDG.E R0, desc[UR12][R6.64] ;  /* 0x0000000c06007981 */ /* 0x001162000c1e1900 */
[----:B------:R-:W-:Y:S05]  /*0600*/  BRA `(.L_x_5) ;  /* 0x0000000000047947 */ /* 0x000fea0003800000 */
.L_x_6:
[----:B------:R-:W1:Y:S02]  /*0610*/  LDC R0, c[0x0][0x580] ;  /* 0x00016000ff007b82 */ /* 0x000e640000000800 */
.L_x_5:
[----:B------:R-:W-:Y:S02]  /*0620*/  ULDC.64 UR4, c[0x0][0x5a0] ;  /* 0x0001680000047ab9 */ /* 0x000fe40000000a00 */
[----:B------:R-:W-:-:S04]  /*0630*/  ISETP.NE.U32.AND P0, PT, RZ, UR4, PT ;  /* 0x00000004ff007c0c */ /* 0x000fc8000bf05070 */
[----:B------:R-:W-:-:S13]  /*0640*/  ISETP.NE.AND.EX P0, PT, RZ, UR5, PT, P0 ;  /* 0x00000005ff007c0c */ /* 0x000fda000bf05300 */
[----:B------:R-:W-:Y:S05]  /*0650*/  @!P0 BRA `(.L_x_7) ;  /* 0x00000000001c8947 */ /* 0x000fea0003800000 */
[----:B0-2---:R-:W0:Y:S02]  /*0660*/  LDC.64 R6, c[0x0][0x5a0] ;  /* 0x00016800ff067b82 */ /* 0x005e240000000a00 */
[----:B0-----:R-:W2:Y:S02]  /*0670*/  LDG.E.64 R6, desc[UR12][R6.64] ;  /* 0x0000000c06067981 */ /* 0x001ea4000c1e1b00 */
[----:B--2---:R-:W-:-:S04]  /*0680*/  ISETP.NE.U32.AND P0, PT, R6, RZ, PT ;  /* 0x000000ff0600720c */ /* 0x004fc80003f05070 */
[----:B------:R-:W-:-:S13]  /*0690*/  ISETP.NE.AND.EX P0, PT, R7, RZ, PT, P0 ;  /* 0x000000ff0700720c */ /* 0x000fda0003f05300 */
[----:B------:R-:W-:Y:S05]  /*06a0*/  @!P0 BRA `(.L_x_7) ;  /* 0x0000000000088947 */ /* 0x000fea0003800000 */
[----:B------:R0:W5:Y:S01]  /*06b0*/  LD.E R2, desc[UR12][R6.64] ;  /* 0x0000000c06027980 */ /* 0x000162000c101900 */
[----:B------:R-:W-:Y:S05]  /*06c0*/  BRA `(.L_x_8) ;  /* 0x0000000000207947 */ /* 0x000fea0003800000 */
.L_x_7:
[----:B------:R-:W-:Y:S02]  /*06d0*/  ULDC.64 UR4, c[0x0][0x590] ;  /* 0x0001640000047ab9 */ /* 0x000fe40000000a00 */
[----:B------:R-:W-:-:S04]  /*06e0*/  ISETP.NE.U32.AND P0, PT, RZ, UR4, PT ;  /* 0x00000004ff007c0c */ /* 0x000fc8000bf05070 */
[----:B------:R-:W-:-:S13]  /*06f0*/  ISETP.NE.AND.EX P0, PT, RZ, UR5, PT, P0 ;  /* 0x00000005ff007c0c */ /* 0x000fda000bf05300 */
[----:B------:R-:W-:Y:S05]  /*0700*/  @!P0 BRA `(.L_x_9) ;  /* 0x00000000000c8947 */ /* 0x000fea0003800000 */
[----:B0-2---:R-:W0:Y:S02]  /*0710*/  LDC.64 R6, c[0x0][0x590] ;  /* 0x00016400ff067b82 */ /* 0x005e240000000a00 */
[----:B0-----:R4:W5:Y:S01]  /*0720*/  LDG.E R2, desc[UR12][R6.64] ;  /* 0x0000000c06027981 */ /* 0x001962000c1e1900 */
[----:B------:R-:W-:Y:S05]  /*0730*/  BRA `(.L_x_8) ;  /* 0x0000000000047947 */ /* 0x000fea0003800000 */
.L_x_9:
[----:B------:R-:W3:Y:S02]  /*0740*/  LDC R2, c[0x0][0x584] ;  /* 0x00016100ff027b82 */ /* 0x000ee40000000800 */
.L_x_8:
[----:B------:R-:W1:Y:S01]  /*0750*/  LDC R4, c[0x0][0x4c0] ;  /* 0x00013000ff047b82 */ /* 0x000e620000000800 */
[----:B------:R-:W0:Y:S07]  /*0760*/  S2R R13, SR_CTAID.Y ;  /* 0x00000000000d7919 */ /* 0x000e2e0000002600 */
[----:B------:R-:W3:Y:S01]  /*0770*/  LDC R23, c[0x0][0x4c4] ;  /* 0x00013100ff177b82 */ /* 0x000ee20000000800 */
[----:B-1----:R-:W-:-:S05]  /*0780*/  VIADD R4, R4, 0x3f ;  /* 0x0000003f04047836 */ /* 0x002fca0000000000 */
[----:B0-2-4-:R-:W-:Y:S02]  /*0790*/  SHF.R.S32.HI R7, RZ, 0x1f, R4 ;  /* 0x0000001fff077819 */ /* 0x015fe40000011404 */
[----:B---3--:R-:W-:Y:S02]  /*07a0*/  IABS R19, R23 ;  /* 0x0000001700137213 */ /* 0x008fe40000000000 */
[----:B------:R-:W-:Y:S02]  /*07b0*/  LEA.HI R7, R7, R4, RZ, 0x6 ;  /* 0x0000000407077211 */ /* 0x000fe400078f30ff */
[----:B------:R-:W-:Y:S02]  /*07c0*/  IABS R14, R13 ;  /* 0x0000000d000e7213 */ /* 0x000fe40000000000 */
[----:B------:R-:W-:-:S04]  /*07d0*/  SHF.R.S32.HI R10, RZ, 0x6, R7 ;  /* 0x00000006ff0a7819 */ /* 0x000fc80000011407 */
[----:B------:R-:W-:-:S04]  /*07e0*/  IABS R15, R10 ;  /* 0x0000000a000f7213 */ /* 0x000fc80000000000 */
[----:B------:R-:W0:Y:S08]  /*07f0*/  I2F.RP R4, R15 ;  /* 0x0000000f00047306 */ /* 0x000e300000209400 */
[----:B0-----:R-:W0:Y:S02]  /*0800*/  MUFU.RCP R4, R4 ;  /* 0x0000000400047308 */ /* 0x001e240000001000 */
[----:B0-----:R-:W-:Y:S01]  /*0810*/  VIADD R6, R4, 0xffffffe ;  /* 0x0ffffffe04067836 */ /* 0x001fe20000000000 */
[----:B------:R-:W-:-:S05]  /*0820*/  IABS R4, R10 ;  /* 0x0000000a00047213 */ /* 0x000fca0000000000 */
[----:B------:R0:W1:Y:S01]  /*0830*/  F2I.FTZ.U32.TRUNC.NTZ R7, R6 ;  /* 0x0000000600077305 */ /* 0x000062000021f000 */
[----:B------:R-:W-:Y:S02]  /*0840*/  IMAD.MOV R17, RZ, RZ, -R4 ;  /* 0x000000ffff117224 */ /* 0x000fe400078e0a04 */
[----:B0-----:R-:W-:Y:S02]  /*0850*/  IMAD.MOV.U32 R6, RZ, RZ, RZ ;  /* 0x000000ffff067224 */ /* 0x001fe400078e00ff */
[----:B-1----:R-:W-:-:S04]  /*0860*/  IMAD.MOV R12, RZ, RZ, -R7 ;  /* 0x000000ffff0c7224 */ /* 0x002fc800078e0a07 */
[----:B------:R-:W-:-:S04]  /*0870*/  IMAD R11, R12, R15, RZ ;  /* 0x0000000f0c0b7224 */ /* 0x000fc800078e02ff */
[----:B------:R-:W-:Y:S02]  /*0880*/  IMAD.HI.U32 R7, R7, R11, R6 ;  /* 0x0000000b07077227 */ /* 0x000fe400078e0006 */
[----:B------:R-:W0:Y:S02]  /*0890*/  I2F.RP R11, R19 ;  /* 0x00000013000b7306 */ /* 0x000e240000209400 */
[----:B------:R-:W-:-:S04]  /*08a0*/  IMAD.MOV.U32 R6, RZ, RZ, R14 ;  /* 0x000000ffff067224 */ /* 0x000fc800078e000e */
[----:B------:R-:W-:-:S04]  /*08b0*/  IMAD.HI.U32 R4, R7, R6, RZ ;  /* 0x0000000607047227 */ /* 0x000fc800078e00ff */
[----:B------:R-:W-:-:S05]  /*08c0*/  IMAD R6, R4, R17, R6 ;  /* 0x0000001104067224 */ /* 0x000fca00078e0206 */
[----:B------:R-:W-:Y:S01]  /*08d0*/  ISETP.GT.U32.AND P1, PT, R15, R6, PT ;  /* 0x000000060f00720c */ /* 0x000fe20003f24070 */
[----:B0-----:R-:W0:-:S12]  /*08e0*/  MUFU.RCP R11, R11 ;  /* 0x0000000b000b7308 */ /* 0x001e180000001000 */
[----:B------:R-:W-:Y:S02]  /*08f0*/  @!P1 IMAD.IADD R6, R6, 0x1, -R15 ;  /* 0x0000000106069824 */ /* 0x000fe400078e0a0f */
[----:B------:R-:W-:Y:S01]  /*0900*/  @!P1 VIADD R4, R4, 0x1 ;  /* 0x0000000104049836 */ /* 0x000fe20000000000 */
[----:B------:R-:W-:Y:S01]  /*0910*/  ISETP.NE.AND P1, PT, R10, RZ, PT ;  /* 0x000000ff0a00720c */ /* 0x000fe20003f25270 */
[----:B0-----:R-:W-:Y:S01]  /*0920*/  VIADD R7, R11, 0xffffffe ;  /* 0x0ffffffe0b077836 */ /* 0x001fe20000000000 */
[----:B------:R-:W-:Y:S02]  /*0930*/  ISETP.GE.U32.AND P0, PT, R6, R15, PT ;  /* 0x0000000f0600720c */ /* 0x000fe40003f06070 */
[----:B------:R-:W-:Y:S01]  /*0940*/  LOP3.LUT R6, R13, R10, RZ, 0x3c, !PT ;  /* 0x0000000a0d067212 */ /* 0x000fe200078e3cff */
[----:B------:R-:W0:Y:S02]  /*0950*/  LDC R15, c[0x0][0x290] ;  /* 0x0000a400ff0f7b82 */ /* 0x000e240000000800 */
[----:B------:R-:W1:Y:S01]  /*0960*/  F2I.FTZ.U32.TRUNC.NTZ R7, R7 ;  /* 0x0000000700077305 */ /* 0x000e62000021f000 */
[----:B------:R-:W-:Y:S01]  /*0970*/  ISETP.GE.AND P2, PT, R6, RZ, PT ;  /* 0x000000ff0600720c */ /* 0x000fe20003f46270 */
[----:B------:R-:W-:-:S06]  /*0980*/  IMAD.MOV.U32 R6, RZ, RZ, RZ ;  /* 0x000000ffff067224 */ /* 0x000fcc00078e00ff */
[----:B------:R-:W-:-:S04]  /*0990*/  @P0 VIADD R4, R4, 0x1 ;  /* 0x0000000104040836 */ /* 0x000fc80000000000 */
[----:B------:R-:W-:Y:S02]  /*09a0*/  IMAD.MOV.U32 R14, RZ, RZ, R4 ;  /* 0x000000ffff0e7224 */ /* 0x000fe400078e0004 */
[----:B-1----:R-:W-:Y:S02]  /*09b0*/  IMAD.MOV R4, RZ, RZ, -R7 ;  /* 0x000000ffff047224 */ /* 0x002fe400078e0a07 */
[----:B------:R-:W-:Y:S01]  /*09c0*/  @!P2 IMAD.MOV R14, RZ, RZ, -R14 ;  /* 0x000000ffff0ea224 */ /* 0x000fe200078e0a0e */
[----:B------:R-:W-:Y:S01]  /*09d0*/  @!P1 LOP3.LUT R14, RZ, R10, RZ, 0x33, !PT ;  /* 0x0000000aff0e9212 */ /* 0x000fe200078e33ff */
[----:B------:R-:W-:-:S03]  /*09e0*/  IMAD R11, R4, R19, RZ ;  /* 0x00000013040b7224 */ /* 0x000fc600078e02ff */
[----:B------:R-:W-:Y:S01]  /*09f0*/  IABS R4, R14 ;  /* 0x0000000e00047213 */ /* 0x000fe20000000000 */
[----:B------:R-:W-:-:S04]  /*0a00*/  IMAD.HI.U32 R6, R7, R11, R6 ;  /* 0x0000000b07067227 */ /* 0x000fc800078e0006 */
[----:B------:R-:W-:Y:S02]  /*0a10*/  IMAD.MOV.U32 R7, RZ, RZ, R4 ;  /* 0x000000ffff077224 */ /* 0x000fe400078e0004 */
[----:B------:R-:W-:Y:S02]  /*0a20*/  IMAD.MOV R11, RZ, RZ, -R14 ;  /* 0x000000ffff0b7224 */ /* 0x000fe400078e0a0e */
[----:B------:R-:W-:-:S04]  /*0a30*/  IMAD.HI.U32 R4, R6, R7, RZ ;  /* 0x0000000706047227 */ /* 0x000fc800078e00ff */
[----:B------:R-:W-:-:S04]  /*0a40*/  IMAD.MOV R6, RZ, RZ, -R4 ;  /* 0x000000ffff067224 */ /* 0x000fc800078e0a04 */
[----:B------:R-:W-:-:S05]  /*0a50*/  IMAD R6, R19, R6, R7 ;  /* 0x0000000613067224 */ /* 0x000fca00078e0207 */
[----:B------:R-:W-:-:S13]  /*0a60*/  ISETP.GT.U32.AND P1, PT, R19, R6, PT ;  /* 0x000000061300720c */ /* 0x000fda0003f24070 */
[----:B------:R-:W-:Y:S02]  /*0a70*/  @!P1 IMAD.IADD R6, R6, 0x1, -R19 ;  /* 0x0000000106069824 */ /* 0x000fe400078e0a13 */
[----:B------:R-:W-:Y:S01]  /*0a80*/  @!P1 VIADD R4, R4, 0x1 ;  /* 0x0000000104049836 */ /* 0x000fe20000000000 */
[----:B------:R-:W-:Y:S02]  /*0a90*/  ISETP.NE.AND P1, PT, R23, RZ, PT ;  /* 0x000000ff1700720c */ /* 0x000fe40003f25270 */
[----:B------:R-:W-:Y:S02]  /*0aa0*/  ISETP.GE.U32.AND P0, PT, R6, R19, PT ;  /* 0x000000130600720c */ /* 0x000fe40003f06070 */
[----:B------:R-:W-:-:S04]  /*0ab0*/  LOP3.LUT R6, R14, R23, RZ, 0x3c, !PT ;  /* 0x000000170e067212 */ /* 0x000fc800078e3cff */
[----:B------:R-:W-:Y:S01]  /*0ac0*/  ISETP.GE.AND P2, PT, R6, RZ, PT ;  /* 0x000000ff0600720c */ /* 0x000fe20003f46270 */
[----:B0-----:R-:W-:-:S05]  /*0ad0*/  VIADD R6, R15, 0x3f ;  /* 0x0000003f0f067836 */ /* 0x001fca0000000000 */
[----:B------:R-:W-:Y:S01]  /*0ae0*/  SHF.R.S32.HI R7, RZ, 0x1f, R6 ;  /* 0x0000001fff077819 */ /* 0x000fe20000011406 */
[----:B------:R-:W-:Y:S01]  /*0af0*/  @P0 VIADD R4, R4, 0x1 ;  /* 0x0000000104040836 */ /* 0x000fe20000000000 */
[----:B------:R-:W-:Y:S02]  /*0b00*/  ISETP.NE.AND P0, PT, R8, RZ, PT ;  /* 0x000000ff0800720c */ /* 0x000fe40003f05270 */
[----:B------:R-:W-:Y:S01]  /*0b10*/  LEA.HI R7, R7, R6, RZ, 0x6 ;  /* 0x0000000607077211 */ /* 0x000fe200078f30ff */
[----:B------:R-:W-:Y:S02]  /*0b20*/  IMAD R6, R10, R11, R13 ;  /* 0x0000000b0a067224 */ /* 0x000fe400078e020d */
[----:B------:R-:W-:Y:S01]  /*0b30*/  @!P2 IMAD.MOV R4, RZ, RZ, -R4 ;  /* 0x000000ffff04a224 */ /* 0x000fe200078e0a04 */
[----:B------:R-:W-:Y:S02]  /*0b40*/  @!P1 LOP3.LUT R4, RZ, R23, RZ, 0x33, !PT ;  /* 0x00000017ff049212 */ /* 0x000fe400078e33ff */
[----:B------:R-:W-:-:S03]  /*0b50*/  SHF.R.S32.HI R7, RZ, 0x6, R7 ;  /* 0x00000006ff077819 */ /* 0x000fc60000011407 */
[----:B------:R-:W-:-:S04]  /*0b60*/  IMAD.MOV R12, RZ, RZ, -R4 ;  /* 0x000000ffff0c7224 */ /* 0x000fc800078e0a04 */
[----:B------:R-:W-:Y:S01]  /*0b70*/  IMAD R23, R23, R12, R14 ;  /* 0x0000000c17177224 */ /* 0x000fe200078e020e */
[----:B------:R-:W-:Y:S06]  /*0b80*/  @!P0 BRA `(.L_x_10) ;  /* 0x0000003000088947 */ /* 0x000fec0003800000 */
[----:B------:R-:W-:-:S13]  /*0b90*/  ISETP.NE.AND P0, PT, R8, 0x1, PT ;  /* 0x000000010800780c */ /* 0x000fda0003f05270 */
[----:B------:R-:W-:Y:S05]  /*0ba0*/  @P0 EXIT ;  /* 0x000000000000094d */ /* 0x000fea0003800000 */
[----:B------:R-:W-:Y:S01]  /*0bb0*/  ISETP.GE.AND P0, PT, R15, 0x1, PT ;  /* 0x000000010f00780c */ /* 0x000fe20003f06270 */
[----:B------:R-:W-:Y:S01]  /*0bc0*/  UMOV UR4, URZ ;  /* 0x0000003f00047c82 */ /* 0x000fe20008000000 */
[----:B------:R-:W-:Y:S02]  /*0bd0*/  CS2R R54, SRZ ;  /* 0x0000000000367805 */ /* 0x000fe4000001ff00 */
[----:B------:R-:W-:Y:S02]  /*0be0*/  CS2R R24, SRZ ;  /* 0x0000000000187805 */ /* 0x000fe4000001ff00 */
[----:B------:R-:W-:Y:S02]  /*0bf0*/  CS2R R26, SRZ ;  /* 0x00000000001a7805 */ /* 0x000fe4000001ff00 */
[----:B------:R-:W-:Y:S02]  /*0c00*/  CS2R R28, SRZ ;  /* 0x00000000001c7805 */ /* 0x000fe4000001ff00 */
[----:B------:R-:W-:-:S02]  /*0c10*/  CS2R R30, SRZ ;  /* 0x00000000001e7805 */ /* 0x000fc4000001ff00 */
[----:B------:R-:W-:Y:S02]  /*0c20*/  CS2R R32, SRZ ;  /* 0x0000000000207805 */ /* 0x000fe4000001ff00 */
        /* <DEDUP_REMOVED lines=9> */
[----:B------:R-:W-:Y:S01]  /*0cc0*/  CS2R R52, SRZ ;  /* 0x0000000000347805 */ /* 0x000fe2000001ff00 */
[----:B------:R-:W-:Y:S06]  /*0cd0*/  @!P0 BRA `(.L_x_11) ;  /* 0x0000000000a08947 */ /* 0x000fec0003800000 */
[----:B------:R-:W-:-:S04]  /*0ce0*/  LOP3.LUT R5, R3, 0x1, RZ, 0xfc, !PT ;  /* 0x0000000103057812 */ /* 0x000fc800078efcff */
[----:B------:R-:W-:-:S13]  /*0cf0*/  ISETP.NE.AND P0, PT, R5, 0x3, PT ;  /* 0x000000030500780c */ /* 0x000fda0003f05270 */
[----:B------:R-:W-:Y:S05]  /*0d00*/  @!P0 BRA `(.L_x_12) ;  /* 0x0000000000048947 */ /* 0x000fea0003800000 */
[----:B------:R-:W-:Y:S01]  /*0d10*/  BPT.TRAP 0x1 ;  /* 0x000000040000795c */ /* 0x000fe20000300000 */
.L_x_12:
[----:B------:R-:W0:Y:S01]  /*0d20*/  S2UR UR5, SR_CgaCtaId ;  /* 0x00000000000579c3 */ /* 0x000e220000008800 */
[----:B------:R-:W-:Y:S01]  /*0d30*/  SHF.L.U32 R5, RZ, 0x1f, RZ ;  /* 0x0000001fff057819 */ /* 0x000fe200000006ff */
[----:B------:R-:W-:Y:S02]  /*0d40*/  UMOV UR4, 0x400 ;  /* 0x0000040000047882 */ /* 0x000fe40000000000 */
[----:B0-----:R-:W-:-:S12]  /*0d50*/  ULEA UR4, UR5, UR4, 0x18 ;  /* 0x0000000405047291 */ /* 0x001fd8000f8ec03f */
.L_x_13:
[----:B0-----:R-:W-:-:S04]  /*0d60*/  IMAD.U32 R8, RZ, RZ, UR4 ;  /* 0x00000004ff087e24 */ /* 0x001fc8000f8e00ff */
[----:B------:R0:W1:Y:S03]  /*0d70*/  SYNCS.PHASECHK.TRANS64.TRYWAIT P0, [R8+URZ+0x38000], R5 ;  /* 0x03800005080075a7 */ /* 0x000066000800017f */
[----:B-1----:R-:W-:Y:S05]  /*0d80*/  @!P0 NANOSLEEP.SYNCS 0x989680 ;  /* 0x009896800000895d */ /* 0x002fea0003900000 */
[----:B------:R-:W1:Y:S02]  /*0d90*/  @!P0 SYNCS.PHASECHK.TRANS64 P0, [R8+URZ+0x38000], R5 ;  /* 0x03800005080085a7 */ /* 0x000e64000800007f */
[----:B-1----:R-:W-:Y:S05]  /*0da0*/  @!P0 BRA `(.L_x_13) ;  /* 0xfffffffc00ec8947 */ /* 0x002fea000383ffff */
[----:B------:R-:W-:Y:S01]  /*0db0*/  UIADD3 UR5, UR4, 0x1c000, URZ ;  /* 0x0001c00004057890 */ /* 0x000fe2000fffe03f */
[----:B------:R-:W-:Y:S01]  /*0dc0*/  WARPGROUP.ARRIVE ;  /* 0x00000000000079c5 */ /* 0x000fe20000000000 */
[----:B------:R-:W-:Y:S02]  /*0dd0*/  USHF.R.U32.HI UR4, URZ, 0x4, UR4 ;  /* 0x000000043f047899 */ /* 0x000fe40008011604 */
[----:B------:R-:W-:Y:S02]  /*0de0*/  USHF.R.U32.HI UR5, URZ, 0x4, UR5 ;  /* 0x000000043f057899 */ /* 0x000fe40008011605 */
[----:B------:R-:W-:Y:S02]  /*0df0*/  ULOP3.LUT UR8, UR4, 0x3fff, URZ, 0xc0, !UPT ;  /* 0x00003fff04087892 */ /* 0x000fe4000f8ec03f */
[----:B------:R-:W-:Y:S01]  /*0e00*/  ULOP3.LUT UR9, UR5, 0x3fff, URZ, 0xc0, !UPT ;  /* 0x00003fff05097892 */ /* 0x000fe2000f8ec03f */
[----:B------:R-:W-:Y:S02]  /*0e10*/  UMOV UR7, 0x40000040 ;  /* 0x4000004000077882 */ /* 0x000fe40000000000 */
[----:B------:R-:W-:-:S02]  /*0e20*/  UMOV UR5, 0x40000040 ;  /* 0x4000004000057882 */ /* 0x000fc40000000000 */
[----:B------:R-:W-:Y:S02]  /*0e30*/  UMOV UR4, UR8 ;  /* 0x0000000800047c82 */ /* 0x000fe40008000000 */
[----:B------:R-:W-:Y:S02]  /*0e40*/  UMOV UR6, UR9 ;  /* 0x0000000900067c82 */ /* 0x000fe40008000000 */
[----:B------:R-:W-:Y:S01]  /*0e50*/  HGMMA.64x64x16.F32.BF16 R24, gdesc[UR4].tnspA.tnspB, RZ, !UPT ;  /* 0x60e00000041879f0 */ /* 0x000fe2000c7018ff */
[----:B------:R-:W-:Y:S02]  /*0e60*/  UIADD3 UR4, UR8, 0x80, URZ ;  /* 0x0000008008047890 */ /* 0x000fe4000fffe03f */
[----:B------:R-:W-:Y:S01]  /*0e70*/  UIADD3 UR6, UR9, 0x80, URZ ;  /* 0x0000008009067890 */ /* 0x000fe2000fffe03f */
[----:B------:R-:W-:Y:S01]  /*0e80*/  UMOV UR5, 0x40000040 ;  /* 0x4000004000057882 */ /* 0x000fe20000000000 */
[----:B------:R-:W-:-:S07]  /*0e90*/  UMOV UR7, 0x40000040 ;  /* 0x4000004000077882 */ /* 0x000fce0000000000 */
[----:B------:R-:W-:Y:S01]  /*0ea0*/  HGMMA.64x64x16.F32.BF16 R24, gdesc[UR4].tnspA.tnspB, R24 ;  /* 0x60e00000041879f0 */ /* 0x000fe20008701818 */
        /* <DEDUP_REMOVED lines=9> */
[----:B------:R-:W-:Y:S01]  /*0f40*/  HGMMA.64x64x16.F32.BF16 R24, gdesc[UR4].tnspA.tnspB, R24, gsb0 ;  /* 0x60e00000041879f0 */ /* 0x000fe20008001818 */
[----:B------:R-:W-:-:S05]  /*0f50*/  UMOV UR4, 0x1 ;  /* 0x0000000100047882 */ /* 0x000fca0000000000 */
.L_x_11:
[----:B0-----:R-:W-:-:S05]  /*0f60*/  VIMNMX R8, R7, 0x1, PT ;  /* 0x0000000107087848 */ /* 0x001fca0003fe0100 */
[----:B------:R-:W-:-:S05]  /*0f70*/  IMAD.IADD R7, R7, 0x1, -R8 ;  /* 0x0000000107077824 */ /* 0x000fca00078e0a08 */
[----:B------:R-:W-:-:S13]  /*0f80*/  ISETP.GE.AND P0, PT, R7, 0x1, PT ;  /* 0x000000010700780c */ /* 0x000fda0003f06270 */
[----:B------:R-:W-:Y:S05]  /*0f90*/  @!P0 BRA `(.L_x_14) ;  /* 0x0000000400108947 */ /* 0x000fea0003800000 */
[----:B------:R-:W0:Y:S01]  /*0fa0*/  S2UR UR6, SR_CgaCtaId ;  /* 0x00000000000679c3 */ /* 0x000e220000008800 */
[----:B------:R-:W-:Y:S01]  /*0fb0*/  UMOV UR5, 0x400 ;  /* 0x0000040000057882 */ /* 0x000fe20000000000 */
[----:B------:R-:W-:Y:S01]  /*0fc0*/  LOP3.LUT R11, R3, 0x1, RZ, 0xfc, !PT ;  /* 0x00000001030b7812 */ /* 0x000fe200078efcff */
[----:B------:R-:W-:Y:S01]  /*0fd0*/  IMAD.MOV.U32 R10, RZ, RZ, RZ ;  /* 0x000000ffff0a7224 */ /* 0x000fe200078e00ff */
[----:B------:R-:W-:Y:S01]  /*0fe0*/  UISETP.NE.U32.AND UP0, UPT, UR4, URZ, UPT ;  /* 0x0000003f0400728c */ /* 0x000fe2000bf05070 */
[----:B------:R-:W-:Y:S01]  /*0ff0*/  IMAD.MOV.U32 R5, RZ, RZ, R7 ;  /* 0x000000ffff057224 */ /* 0x000fe200078e0007 */
[----:B0-----:R-:W-:-:S04]  /*1000*/  ULEA UR14, UR6, UR5, 0x18 ;  /* 0x00000005060e7291 */ /* 0x001fc8000f8ec03f */
[----:B------:R-:W-:Y:S02]  /*1010*/  UIADD3 UR6, UR14, 0x1c000, URZ ;  /* 0x0001c0000e067890 */ /* 0x000fe4000fffe03f */
[----:B------:R-:W-:Y:S02]  /*1020*/  USHF.R.U32.HI UR5, URZ, 0x4, UR14 ;  /* 0x000000043f057899 */ /* 0x000fe4000801160e */
[----:B------:R-:W-:Y:S02]  /*1030*/  USHF.R.U32.HI UR6, URZ, 0x4, UR6 ;  /* 0x000000043f067899 */ /* 0x000fe40008011606 */
[----:B------:R-:W-:Y:S02]  /*1040*/  ULOP3.LUT UR15, UR5, 0x3fff, URZ, 0xc0, !UPT ;  /* 0x00003fff050f7892 */ /* 0x000fe4000f8ec03f */
[----:B------:R-:W-:Y:S01]  /*1050*/  ULOP3.LUT UR16, UR6, 0x3fff, URZ, 0xc0, !UPT ;  /* 0x00003fff06107892 */ /* 0x000fe2000f8ec03f */
[----:B------:R-:W-:-:S11]  /*1060*/  UMOV UR5, URZ ;  /* 0x0000003f00057c82 */ /* 0x000fd60008000000 */
.L_x_19:
[----:B------:R-:W-:-:S13]  /*1070*/  ISETP.NE.AND P1, PT, R11, 0x3, PT ;  /* 0x000000030b00780c */ /* 0x000fda0003f25270 */
[----:B0-----:R-:W-:Y:S05]  /*1080*/  @!P1 BRA `(.L_x_15) ;  /* 0x0000000000049947 */ /* 0x001fea0003800000 */
[----:B------:R-:W-:Y:S01]  /*1090*/  BPT.TRAP 0x1 ;  /* 0x000000040000795c */ /* 0x000fe20000300000 */
.L_x_15:
[----:B------:R-:W-:Y:S01]  /*10a0*/  SHF.L.U32 R8, R10, 0x1f, RZ ;  /* 0x0000001f0a087819 */ /* 0x000fe200000006ff */
[----:B------:R-:W-:-:S12]  /*10b0*/  ULEA UR6, UR4, UR14, 0x3 ;  /* 0x0000000e04067291 */ /* 0x000fd8000f8e183f */
.L_x_16:
[----:B0-----:R-:W-:-:S04]  /*10c0*/  IMAD.U32 R9, RZ, RZ, UR6 ;  /* 0x00000006ff097e24 */ /* 0x001fc8000f8e00ff */
[----:B------:R0:W1:Y:S03]  /*10d0*/  SYNCS.PHASECHK.TRANS64.TRYWAIT P0, [R9+URZ+0x38000], R8 ;  /* 0x03800008090075a7 */ /* 0x000066000800017f */
[----:B-1----:R-:W-:Y:S05]  /*10e0*/  @!P0 NANOSLEEP.SYNCS 0x989680 ;  /* 0x009896800000895d */ /* 0x002fea0003900000 */
[----:B------:R-:W1:Y:S02]  /*10f0*/  @!P0 SYNCS.PHASECHK.TRANS64 P0, [R9+URZ+0x38000], R8 ;  /* 0x03800008090085a7 */ /* 0x000e64000800007f */
[----:B-1----:R-:W-:Y:S05]  /*1100*/  @!P0 BRA `(.L_x_16) ;  /* 0xfffffffc00ec8947 */ /* 0x002fea000383ffff */
[----:B------:R-:W-:Y:S01]  /*1110*/  ULEA UR6, UR4, UR15, 0x9 ;  /* 0x0000000f04067291 */ /* 0x000fe2000f8e483f */
[----:B------:R-:W-:Y:S01]  /*1120*/  WARPGROUP.ARRIVE ;  /* 0x00000000000079c5 */ /* 0x000fe20000000000 */
[----:B------:R-:W-:Y:S01]  /*1130*/  ULEA UR7, UR4, UR16, 0x9 ;  /* 0x0000001004077291 */ /* 0x000fe2000f8e483f */
[----:B------:R-:W-:Y:S01]  /*1140*/  UMOV UR9, 0x40000040 ;  /* 0x4000004000097882 */ /* 0x000fe20000000000 */
[----:B------:R-:W-:-:S03]  /*1150*/  UMOV UR11, 0x40000040 ;  /* 0x40000040000b7882 */ /* 0x000fc60000000000 */
[----:B------:R-:W-:Y:S02]  /*1160*/  UMOV UR8, UR6 ;  /* 0x0000000600087c82 */ /* 0x000fe40008000000 */
[----:B------:R-:W-:Y:S02]  /*1170*/  UMOV UR10, UR7 ;  /* 0x00000007000a7c82 */ /* 0x000fe40008000000 */
[----:B------:R-:W-:Y:S01]  /*1180*/  HGMMA.64x64x16.F32.BF16 R24, gdesc[UR8].tnspA.tnspB, R24, UP0 ;  /* 0x60e00000081879f0 */ /* 0x000fe2000bf01818 */
        /* <DEDUP_REMOVED lines=14> */
[----:B------:R-:W-:Y:S03]  /*1270*/  HGMMA.64x64x16.F32.BF16 R24, gdesc[UR8].tnspA.tnspB, R24, gsb0 ;  /* 0x60e00000081879f0 */ /* 0x000fe60008001818 */
[----:B------:R-:W-:Y:S02]  /*1280*/  WARPGROUP.DEPBAR.LE gsb0, 0x1 ;  /* 0x00008000000079c5 */ /* 0x000fe40000010100 */
[----:B------:R-:W-:Y:S05]  /*1290*/  @!P1 BRA `(.L_x_17) ;  /* 0x0000000000049947 */ /* 0x000fea0003800000 */
[----:B------:R-:W-:Y:S01]  /*12a0*/  BPT.TRAP 0x1 ;  /* 0x000000040000795c */ /* 0x000fe20000300000 */
.L_x_17:
[----:B------:R-:W-:Y:S01]  /*12b0*/  ULEA UR6, UR5, UR14, 0x3 ;  /* 0x0000000e05067291 */ /* 0x000fe2000f8e183f */
[----:B------:R-:W-:-:S03]  /*12c0*/  ISETP.GT.U32.AND P0, PT, R3, 0x1, PT ;  /* 0x000000010300780c */ /* 0x000fc60003f04070 */
[----:B------:R-:W-:-:S04]  /*12d0*/  UIADD3 UR6, UR6, 0x38070, URZ ;  /* 0x0003807006067890 */ /* 0x000fc8000fffe03f */
[----:B------:R-:W-:-:S09]  /*12e0*/  UPRMT UR6, URZ, 0x654, UR6 ;  /* 0x000006543f067896 */ /* 0x000fd20008000006 */
[----:B------:R-:W-:Y:S01]  /*12f0*/  SYNCS.ARRIVE.TRANS64.RED.A1T0 RZ, [UR6], RZ ;  /* 0x000000ffffff79a7 */ /* 0x000fe20008100406 */
[----:B------:R-:W-:Y:S05]  /*1300*/  @P0 BRA `(.L_x_18) ;  /* 0x0000000000040947 */ /* 0x000fea0003800000 */
[----:B------:R-:W-:Y:S01]  /*1310*/  BPT.TRAP 0x1 ;  /* 0x000000040000795c */ /* 0x000fe20000300000 */
.L_x_18:
[----:B------:R-:W-:Y:S01]  /*1320*/  UIADD3 UR4, UR4, 0x1, URZ ;  /* 0x0000000104047890 */ /* 0x000fe2000fffe03f */
[C---:B------:R-:W-:Y:S01]  /*1330*/  ISETP.GT.AND P0, PT, R5.reuse, 0x1, PT ;  /* 0x000000010500780c */ /* 0x040fe20003f04270 */
[----:B------:R-:W-:Y:S01]  /*1340*/  UIADD3 UR5, UR5, 0x1, URZ ;  /* 0x0000000105057890 */ /* 0x000fe2000fffe03f */
[----:B------:R-:W-:Y:S01]  /*1350*/  VIADD R5, R5, 0xffffffff ;  /* 0xffffffff05057836 */ /* 0x000fe20000000000 */
[----:B------:R-:W-:Y:S02]  /*1360*/  UISETP.NE.AND UP0, UPT, UR4, 0xe, UPT ;  /* 0x0000000e0400788c */ /* 0x000fe4000bf05270 */
[----:B------:R-:W-:Y:S02]  /*1370*/  UISETP.NE.AND UP1, UPT, UR5, 0xe, UPT ;  /* 0x0000000e0500788c */ /* 0x000fe4000bf25270 */
[----:B------:R-:W-:Y:S02]  /*1380*/  USEL UR6, URZ, 0x1, UP0 ;  /* 0x000000013f067887 */ /* 0x000fe40008000000 */
[----:B------:R-:W-:-:S02]  /*1390*/  USEL UR4, UR4, URZ, UP0 ;  /* 0x0000003f04047287 */ /* 0x000fc40008000000 */
[----:B------:R-:W-:Y:S02]  /*13a0*/  USEL UR5, UR5, URZ, UP1 ;  /* 0x0000003f05057287 */ /* 0x000fe40008800000 */
[----:B------:R-:W-:Y:S01]  /*13b0*/  UPLOP3.LUT UP0, UPT, UPT, UPT, UPT, 0x80, 0x0 ;  /* 0x000000000000789c */ /* 0x000fe20003f0f070 */
[----:B------:R-:W-:Y:S01]  /*13c0*/  LOP3.LUT R10, R10, UR6, RZ, 0x3c, !PT ;  /* 0x000000060a0a7c12 */ /* 0x000fe2000f8e3cff */
[----:B------:R-:W-:Y:S09]  /*13d0*/  @P0 BRA `(.L_x_19) ;  /* 0xfffffffc00240947 */ /* 0x000ff2000383ffff */
.L_x_14:
[----:B------:R-:W1:Y:S01]  /*13e0*/  LDC R5, c[0x0][0x290] ;  /* 0x0000a400ff057b82 */ /* 0x000e620000000800 */
[----:B------:R-:W-:Y:S02]  /*13f0*/  WARPGROUP.DEPBAR.LE gsb0, 0x0 ;  /* 0x00008000000079c5 */ /* 0x000fe40000010000 */
[----:B-1----:R-:W-:-:S13]  /*1400*/  ISETP.GE.AND P0, PT, R5, 0x1, PT ;  /* 0x000000010500780c */ /* 0x002fda0003f06270 */
[----:B------:R-:W-:Y:S05]  /*1410*/  @!P0 BRA `(.L_x_20) ;  /* 0x0000000000488947 */ /* 0x000fea0003800000 */
[----:B------:R-:W-:-:S04]  /*1420*/  LOP3.LUT R5, R3, 0x1, RZ, 0xfc, !PT ;  /* 0x0000000103057812 */ /* 0x000fc800078efcff */
[----:B------:R-:W-:-:S13]  /*1430*/  ISETP.NE.AND P0, PT, R5, 0x3, PT ;  /* 0x000000030500780c */ /* 0x000fda0003f05270 */
[----:B------:R-:W-:Y:S05]  /*1440*/  @!P0 BRA `(.L_x_21) ;  /* 0x0000000000048947 */ /* 0x000fea0003800000 */
[----:B------:R-:W-:Y:S01]  /*1450*/  BPT.TRAP 0x1 ;  /* 0x000000040000795c */ /* 0x000fe20000300000 */
.L_x_21:
[----:B------:R-:W1:Y:S01]  /*1460*/  S2R R10, SR_CgaCtaId ;  /* 0x00000000000a7919 */ /* 0x000e620000008800 */
[----:B0-----:R-:W-:Y:S02]  /*1470*/  SHF.R.U32.HI R8, RZ, 0x1, R7 ;  /* 0x00000001ff087819 */ /* 0x001fe40000011607 */
[----:B------:R-:W-:Y:S02]  /*1480*/  MOV R5, 0x400 ;  /* 0x0000040000057802 */ /* 0x000fe40000000f00 */
[----:B------:R-:W-:Y:S01]  /*1490*/  ISETP.GT.U32.AND P0, PT, R3, 0x1, PT ;  /* 0x000000010300780c */ /* 0x000fe20003f04070 */
[----:B------:R-:W-:-:S05]  /*14a0*/  IMAD.WIDE.U32 R8, R8, -0x6db6db6d, RZ ;  /* 0x9249249308087825 */ /* 0x000fca00078e00ff */
[----:B------:R-:W-:-:S05]  /*14b0*/  SHF.R.U32.HI R8, RZ, 0x2, R9 ;  /* 0x00000002ff087819 */ /* 0x000fca0000011609 */
[----:B------:R-:W-:Y:S01]  /*14c0*/  IMAD R7, R8, -0xe, R7 ;  /* 0xfffffff208077824 */ /* 0x000fe200078e0207 */
[----:B-1----:R-:W-:-:S05]  /*14d0*/  LEA R10, R10, R5, 0x18 ;  /* 0x000000050a0a7211 */ /* 0x002fca00078ec0ff */
[----:B------:R-:W-:-:S04]  /*14e0*/  IMAD R7, R7, 0x8, R10 ;  /* 0x0000000807077824 */ /* 0x000fc800078e020a */
[----:B------:R-:W-:-:S05]  /*14f0*/  VIADD R7, R7, 0x38070 ;  /* 0x0003807007077836 */ /* 0x000fca0000000000 */
[----:B------:R-:W-:-:S04]  /*1500*/  PRMT R7, RZ, 0x654, R7 ;  /* 0x00000654ff077816 */ /* 0x000fc80000000007 */
[----:B------:R1:W-:Y:S01]  /*1510*/  SYNCS.ARRIVE.TRANS64.RED.A1T0 RZ, [R7+URZ], RZ ;  /* 0x000000ff07ff79a7 */ /* 0x0003e2000810043f */
[----:B------:R-:W-:Y:S05]  /*1520*/  @P0 BRA `(.L_x_20) ;  /* 0x0000000000040947 */ /* 0x000fea0003800000 */
[----:B------:R-:W-:Y:S01]  /*1530*/  BPT.TRAP 0x1 ;  /* 0x000000040000795c */ /* 0x000fe20000300000 */
.L_x_20:
[----:B0-----:R-:W0:Y:S01]  /*1540*/  S2R R8, SR_TID.X ;  /* 0x0000000000087919 */ /* 0x001e220000002100 */
[----:B------:R-:W2:Y:S01]  /*1550*/  LDC.64 R10, c[0x0][0x5d0] ;  /* 0x00017400ff0a7b82 */ /* 0x000ea20000000a00 */
[----:B------:R-:W-:Y:S01]  /*1560*/  IMAD.SHL.U32 R6, R6, 0x40, RZ ;  /* 0x0000004006067824 */ /* 0x000fe200078e00ff */
[----:B------:R-:W-:Y:S01]  /*1570*/  SHF.R.S32.HI R16, RZ, 0x1f, R4 ;  /* 0x0000001fff107819 */ /* 0x000fe20000011404 */
[----:B------:R-:W3:Y:S01]  /*1580*/  S2R R15, SR_CTAID.X ;  /* 0x00000000000f7919 */ /* 0x000ee20000002500 */
[----:B0-----:R-:W-:-:S04]  /*1590*/  SHF.R.S32.HI R3, RZ, 0x1f, R8 ;  /* 0x0000001fff037819 */ /* 0x001fc80000011408 */
[----:B------:R-:W-:-:S04]  /*15a0*/  LEA.HI R3, R3, R8, RZ, 0x7 ;  /* 0x0000000803037211 */ /* 0x000fc800078f38ff */
[----:B------:R-:W-:-:S05]  /*15b0*/  LOP3.LUT R3, R3, 0xffffff80, RZ, 0xc0, !PT ;  /* 0xffffff8003037812 */ /* 0x000fca00078ec0ff */
[----:B------:R-:W-:Y:S02]  /*15c0*/  IMAD.IADD R3, R8, 0x1, -R3 ;  /* 0x0000000108037824 */ /* 0x000fe400078e0a03 */
[----:B------:R-:W0:Y:S03]  /*15d0*/  LDC.64 R8, c[0x0][0x280] ;  /* 0x0000a000ff087b82 */ /* 0x000e260000000a00 */
[----:B------:R-:W-:-:S04]  /*15e0*/  SHF.R.S32.HI R14, RZ, 0x1f, R3 ;  /* 0x0000001fff0e7819 */ /* 0x000fc80000011403 */
[----:B------:R-:W-:-:S04]  /*15f0*/  LEA.HI R5, R14, R3, RZ, 0x2 ;  /* 0x000000030e057211 */ /* 0x000fc800078f10ff */
[--C-:B------:R-:W-:Y:S02]  /*1600*/  SHF.R.S32.HI R12, RZ, 0x2, R5.reuse ;  /* 0x00000002ff0c7819 */ /* 0x100fe40000011405 */
[----:B-1----:R-:W-:-:S04]  /*1610*/  SHF.R.S32.HI R7, RZ, 0x1f, R5 ;  /* 0x0000001fff077819 */ /* 0x002fc80000011405 */
[----:B------:R-:W-:-:S04]  /*1620*/  LEA.HI R7, R7, R12, RZ, 0x3 ;  /* 0x0000000c07077211 */ /* 0x000fc800078f18ff */
[----:B------:R-:W-:Y:S02]  /*1630*/  LOP3.LUT R7, R7, 0xfffffff8, RZ, 0xc0, !PT ;  /* 0xfffffff807077812 */ /* 0x000fe400078ec0ff */
[----:B0-----:R-:W-:-:S03]  /*1640*/  ISETP.GE.AND P0, PT, R6, R9, PT ;  /* 0x000000090600720c */ /* 0x001fc60003f06270 */
[----:B------:R-:W-:Y:S01]  /*1650*/  IMAD.IADD R12, R12, 0x1, -R7 ;  /* 0x000000010c0c7824 */ /* 0x000fe200078e0a07 */
[----:B------:R-:W-:Y:S02]  /*1660*/  LEA.HI R7, R14, R3, RZ, 0x5 ;  /* 0x000000030e077211 */ /* 0x000fe400078f28ff */
[----:B------:R-:W-:Y:S01]  /*1670*/  LOP3.LUT R14, R5, 0xfffffffc, RZ, 0xc0, !PT ;  /* 0xfffffffc050e7812 */ /* 0x000fe200078ec0ff */
[----:B---3--:R-:W-:Y:S01]  /*1680*/  IMAD.SHL.U32 R5, R15, 0x40, RZ ;  /* 0x000000400f057824 */ /* 0x008fe200078e00ff */
[----:B------:R-:W-:Y:S02]  /*1690*/  SHF.R.S32.HI R13, RZ, 0x1f, R12 ;  /* 0x0000001fff0d7819 */ /* 0x000fe4000001140c */
[----:B------:R-:W-:Y:S01]  /*16a0*/  SHF.R.S32.HI R7, RZ, 0x5, R7 ;  /* 0x00000005ff077819 */ /* 0x000fe20000011407 */
[----:B------:R-:W-:Y:S01]  /*16b0*/  IMAD.IADD R20, R3, 0x1, -R14 ;  /* 0x0000000103147824 */ /* 0x000fe200078e0a0e */
[----:B------:R-:W-:Y:S02]  /*16c0*/  ISETP.GE.OR P0, PT, R5, R8, P0 ;  /* 0x000000080500720c */ /* 0x000fe40000706670 */
[----:B------:R-:W-:Y:S01]  /*16d0*/  SHF.R.S32.HI R3, RZ, 0x1f, R6 ;  /* 0x0000001fff037819 */ /* 0x000fe20000011406 */
[----:B------:R-:W-:-:S04]  /*16e0*/  IMAD.WIDE R56, R7, 0x10, R12 ;  /* 0x0000001007387825 */ /* 0x000fc800078e020c */
[----:B------:R-:W-:Y:S02]  /*16f0*/  IMAD.SHL.U32 R14, R20, 0x2, RZ ;  /* 0x00000002140e7824 */ /* 0x000fe400078e00ff */
[----:B------:R-:W-:-:S03]  /*1700*/  IMAD.WIDE R56, R15, 0x40, R56 ;  /* 0x000000400f387825 */ /* 0x000fc600078e0238 */
[--C-:B------:R-:W-:Y:S01]  /*1710*/  SHF.R.S32.HI R15, RZ, 0x1f, R14.reuse ;  /* 0x0000001fff0f7819 */ /* 0x100fe2000001140e */
[-C--:B--2---:R-:W-:Y:S02]  /*1720*/  IMAD R17, R57, R10.reuse, RZ ;  /* 0x0000000a39117224 */ /* 0x084fe400078e02ff */
[----:B------:R-:W-:Y:S01]  /*1730*/  IMAD.WIDE.U32 R18, R56, R10, R14 ;  /* 0x0000000a38127225 */ /* 0x000fe200078e000e */
[----:B------:R-:W-:Y:S06]  /*1740*/  @P0 EXIT ;  /* 0x000000000000094d */ /* 0x000fec0003800000 */
[----:B------:R-:W-:Y:S01]  /*1750*/  ULDC.64 UR6, c[0x0][0x288] ;  /* 0x0000a20000067ab9 */ /* 0x000fe20000000a00 */
[----:B------:R-:W-:Y:S01]  /*1760*/  IMAD R17, R56, R11, R17 ;  /* 0x0000000b38117224 */ /* 0x000fe200078e0211 */
[----:B------:R-:W-:Y:S01]  /*1770*/  ISETP.GE.AND P0, PT, R23, UR6, PT ;  /* 0x0000000617007c0c */ /* 0x000fe2000bf06270 */
[----:B------:R-:W-:Y:S01]  /*1780*/  ULDC.64 UR4, c[0x0][0x5e0] ;  /* 0x0001780000047ab9 */ /* 0x000fe20000000a00 */
[----:B------:R-:W-:Y:S01]  /*1790*/  IADD3 R18, P1, R6, R18, RZ ;  /* 0x0000001206127210 */ /* 0x000fe20007f3e0ff */
[----:B------:R-:W-:Y:S01]  /*17a0*/  IMAD R21, R16, UR4, RZ ;  /* 0x0000000410157c24 */ /* 0x000fe2000f8e02ff */
[C---:B------:R-:W-:Y:S01]  /*17b0*/  ISETP.GE.OR P0, PT, R4.reuse, UR7, P0 ;  /* 0x0000000704007c0c */ /* 0x040fe20008706670 */
[----:B------:R-:W-:Y:S01]  /*17c0*/  IMAD R7, R7, -0x10, -R5 ;  /* 0xfffffff007077824 */ /* 0x000fe200078e0a05 */
[----:B------:R-:W-:Y:S01]  /*17d0*/  IADD3.X R19, R3, R19, R17, P1, !PT ;  /* 0x0000001303137210 */ /* 0x000fe20000ffe411 */
[----:B------:R-:W-:Y:S01]  /*17e0*/  IMAD R21, R4, UR5, R21 ;  /* 0x0000000504157c24 */ /* 0x000fe2000f8e0215 */
[----:B------:R-:W-:Y:S01]  /*17f0*/  SHF.R.S32.HI R17, RZ, 0x1f, R23 ;  /* 0x0000001fff117819 */ /* 0x000fe20000011417 */
[----:B------:R-:W-:-:S02]  /*1800*/  IMAD R5, R20, -0x2, R9 ;  /* 0xfffffffe14057824 */ /* 0x000fc400078e0209 */
[----:B------:R-:W-:Y:S01]  /*1810*/  IMAD.WIDE.U32 R18, R4, UR4, R18 ;  /* 0x0000000404127c25 */ /* 0x000fe2000f8e0012 */
[----:B------:R-:W-:-:S03]  /*1820*/  ULDC.64 UR4, c[0x0][0x5d8] ;  /* 0x0001760000047ab9 */ /* 0x000fc60000000a00 */
[----:B------:R-:W-:Y:S02]  /*1830*/  IMAD R20, R17, UR4, RZ ;  /* 0x0000000411147c24 */ /* 0x000fe4000f8e02ff */
[----:B------:R-:W-:Y:S01]  /*1840*/  IMAD.IADD R59, R19, 0x1, R21 ;  /* 0x00000001133b7824 */ /* 0x000fe200078e0215 */
[----:B------:R-:W-:Y:S06]  /*1850*/  @P0 EXIT ;  /* 0x000000000000094d */ /* 0x000fec0003800000 */
[----:B-----5:R-:W-:Y:S01]  /*1860*/  FSETP.NEU.AND P1, PT, R2, RZ, PT ;  /* 0x000000ff0200720b */ /* 0x020fe20003f2d000 */
[----:B------:R-:W-:Y:S01]  /*1870*/  IMAD.MOV.U32 R58, RZ, RZ, R18 ;  /* 0x000000ffff3a7224 */ /* 0x000fe200078e0012 */
[----:B------:R-:W-:Y:S01]  /*1880*/  IADD3 R7, R7, R8, -R12 ;  /* 0x0000000807077210 */ /* 0x000fe20007ffe80c */
[C---:B------:R-:W-:Y:S01]  /*1890*/  IMAD R13, R23.reuse, UR5, R20 ;  /* 0x00000005170d7c24 */ /* 0x040fe2000f8e0214 */
[----:B------:R-:W-:Y:S01]  /*18a0*/  SHF.L.U64.HI R8, R10, 0x3, R11 ;  /* 0x000000030a087819 */ /* 0x000fe2000001020b */
[----:B------:R-:W-:Y:S01]  /*18b0*/  IMAD.WIDE.U32 R58, R23, UR4, R58 ;  /* 0x00000004173a7c25 */ /* 0x000fe2000f8e003a */
[----:B------:R-:W-:-:S03]  /*18c0*/  ULDC.64 UR4, c[0x0][0x5b8] ;  /* 0x00016e0000047ab9 */ /* 0x000fc60000000a00 */
[----:B------:R-:W-:Y:S02]  /*18d0*/  IMAD.IADD R5, R5, 0x1, -R6 ;  /* 0x0000000105057824 */ /* 0x000fe400078e0a06 */
[----:B------:R-:W-:Y:S02]  /*18e0*/  IMAD R12, R17, UR4, RZ ;  /* 0x00000004110c7c24 */ /* 0x000fe4000f8e02ff */
[----:B------:R-:W-:Y:S01]  /*18f0*/  IMAD.SHL.U32 R9, R10, 0x8, RZ ;  /* 0x000000080a097824 */ /* 0x000fe200078e00ff */
[----:B------:R-:W-:Y:S01]  /*1900*/  ISETP.GT.AND P0, PT, R5, RZ, PT ;  /* 0x000000ff0500720c */ /* 0x000fe20003f04270 */
[----:B------:R-:W-:Y:S02]  /*1910*/  IMAD R17, R23, UR5, R12 ;  /* 0x0000000517117c24 */ /* 0x000fe4000f8e020c */
[----:B------:R-:W-:Y:S01]  /*1920*/  IMAD.IADD R13, R59, 0x1, R13 ;  /* 0x000000013b0d7824 */ /* 0x000fe200078e020d */
[----:B------:R-:W-:Y:S01]  /*1930*/  ISETP.GT.AND P2, PT, R7, RZ, P0 ;  /* 0x000000ff0700720c */ /* 0x000fe20000744270 */
[----:B------:R-:W-:-:S12]  /*1940*/  @!P1 BRA `(.L_x_22) ;  /* 0x0000001800189947 */ /* 0x000fd80003800000 */
[----:B------:R-:W-:Y:S01]  /*1950*/  IADD3 R10, P1, R6, R14, RZ ;  /* 0x0000000e060a7210 */ /* 0x000fe20007f3e0ff */
[----:B------:R-:W-:Y:S01]  /*1960*/  ULDC.64 UR6, c[0x0][0x5c0] ;  /* 0x0001700000067ab9 */ /* 0x000fe20000000a00 */
[----:B------:R-:W-:Y:S01]  /*1970*/  ULDC.64 UR8, c[0x0][0x5b0] ;  /* 0x00016c0000087ab9 */ /* 0x000fe20000000a00 */
[----:B------:R-:W-:Y:S01]  /*1980*/  IMAD R19, R16, UR6, RZ ;  /* 0x0000000610137c24 */ /* 0x000fe2000f8e02ff */
[----:B------:R-:W-:Y:S01]  /*1990*/  ULDC.64 UR10, c[0x0][0x5a8] ;  /* 0x00016a00000a7ab9 */ /* 0x000fe20000000a00 */
[----:B------:R-:W-:Y:S02]  /*19a0*/  IMAD.X R11, R3, 0x1, R15, P1 ;  /* 0x00000001030b7824 */ /* 0x000fe400008e060f */
[C---:B------:R-:W-:Y:S02]  /*19b0*/  IMAD R60, R4.reuse, UR7, R19 ;  /* 0x00000007043c7c24 */ /* 0x040fe4000f8e0213 */
[----:B------:R-:W-:-:S04]  /*19c0*/  IMAD.WIDE.U32 R10, R4, UR6, R10 ;  /* 0x00000006040a7c25 */ /* 0x000fc8000f8e000a */
[----:B------:R-:W-:Y:S02]  /*19d0*/  IMAD.IADD R11, R11, 0x1, R60 ;  /* 0x000000010b0b7824 */ /* 0x000fe400078e023c */
[----:B------:R-:W-:Y:S02]  /*19e0*/  IMAD R61, R57, UR8, RZ ;  /* 0x00000008393d7c24 */ /* 0x000fe4000f8e02ff */
[----:B------:R-:W-:-:S04]  /*19f0*/  IMAD.WIDE.U32 R20, R23, UR4, R10 ;  /* 0x0000000417147c25 */ /* 0x000fc8000f8e000a */
[----:B------:R-:W-:Y:S02]  /*1a00*/  IMAD.IADD R19, R17, 0x1, R21 ;  /* 0x0000000111137824 */ /* 0x000fe400078e0215 */
[----:B------:R-:W-:Y:S02]  /*1a10*/  IMAD.MOV.U32 R18, RZ, RZ, R20 ;  /* 0x000000ffff127224 */ /* 0x000fe400078e0014 */
[C---:B------:R-:W-:Y:S02]  /*1a20*/  IMAD R61, R56.reuse, UR9, R61 ;  /* 0x00000009383d7c24 */ /* 0x040fe4000f8e023d */
[----:B------:R-:W-:-:S04]  /*1a30*/  IMAD.WIDE.U32 R10, R56, UR8, R18 ;  /* 0x00000008380a7c25 */ /* 0x000fc8000f8e0012 */
[----:B------:R-:W-:Y:S01]  /*1a40*/  IMAD.IADD R11, R11, 0x1, R61 ;  /* 0x000000010b0b7824 */ /* 0x000fe200078e023d */
[----:B------:R-:W-:-:S04]  /*1a50*/  LEA R62, P1, R10, UR10, 0x1 ;  /* 0x0000000a0a3e7c11 */ /* 0x000fc8000f8208ff */
[----:B------:R-:W-:-:S05]  /*1a60*/  LEA.HI.X R63, R10, UR11, R11, 0x1, P1 ;  /* 0x0000000b0a3f7c11 */ /* 0x000fca00088f0c0b */
[----:B------:R0:W2:Y:S01]  /*1a70*/  @P2 LDG.E.LTC128B.U16 R59, desc[UR12][R62.64] ;  /* 0x0000000c3e3b2981 */ /* 0x0000a2000c1e1520 */
[----:B------:R-:W-:Y:S01]  /*1a80*/  IMAD.WIDE.U32 R22, R23, UR4, RZ ;  /* 0x0000000417167c25 */ /* 0x000fe2000f8e00ff */
[----:B------:R-:W-:Y:S01]  /*1a90*/  ULDC.64 UR4, c[0x0][0x5c8] ;  /* 0x0001720000047ab9 */ /* 0x000fe20000000a00 */
[----:B------:R-:W-:Y:S01]  /*1aa0*/  ISETP.GT.AND P1, PT, R5, 0x1, PT ;  /* 0x000000010500780c */ /* 0x000fe20003f24270 */
[----:B------:R-:W-:Y:S01]  /*1ab0*/  BSSY B0, `(.L_x_23) ;  /* 0x0000016000007945 */ /* 0x000fe20003800000 */
[----:B------:R-:W-:Y:S02]  /*1ac0*/  IMAD.IADD R17, R23, 0x1, R17 ;  /* 0x0000000117117824 */ /* 0x000fe400078e0211 */
[----:B------:R-:W-:-:S04]  /*1ad0*/  IMAD.MOV.U32 R16, RZ, RZ, R22 ;  /* 0x000000ffff107224 */ /* 0x000fc800078e0016 */
[----:B------:R-:W-:-:S04]  /*1ae0*/  IMAD.WIDE.U32 R10, R56, UR8, R16 ;  /* 0x00000008380a7c25 */ /* 0x000fc8000f8e0010 */
[----:B------:R-:W-:Y:S02]  /*1af0*/  IMAD.IADD R11, R61, 0x1, R11 ;  /* 0x000000013d0b7824 */ /* 0x000fe400078e020b */
[----:B------:R-:W-:-:S04]  /*1b00*/  IMAD.WIDE.U32 R10, R4, UR6, R10 ;  /* 0x00000006040a7c25 */ /* 0x000fc8000f8e000a */
[----:B------:R-:W-:Y:S01]  /*1b10*/  IMAD.IADD R11, R60, 0x1, R11 ;  /* 0x000000013c0b7824 */ /* 0x000fe200078e020b */
[----:B0-----:R-:W-:Y:S02]  /*1b20*/  IADD3 R62, P4, P5, R6, R10, R14 ;  /* 0x0000000a063e7210 */ /* 0x001fe40007d9e00e */
[C---:B------:R-:W-:Y:S02]  /*1b30*/  LEA R10, P3, R58.reuse, UR4, 0x1 ;  /* 0x000000043a0a7c11 */ /* 0x040fe4000f8608ff */
[----:B------:R-:W-:Y:S02]  /*1b40*/  IADD3.X R63, R3, R11, R15, P4, P5 ;  /* 0x0000000b033f7210 */ /* 0x000fe400027ea40f */
[----:B------:R-:W-:Y:S02]  /*1b50*/  LEA.HI.X R11, R58, UR5, R13, 0x1, P3 ;  /* 0x000000053a0b7c11 */ /* 0x000fe400098f0c0d */
[----:B------:R-:W-:Y:S02]  /*1b60*/  ISETP.GT.AND P3, PT, R7, RZ, P1 ;  /* 0x000000ff0700720c */ /* 0x000fe40000f64270 */
[----:B------:R-:W-:-:S04]  /*1b70*/  LEA R12, P4, R62, UR10, 0x1 ;  /* 0x0000000a3e0c7c11 */ /* 0x000fc8000f8808ff */
[----:B------:R-:W-:Y:S01]  /*1b80*/  LEA.HI.X R13, R62, UR11, R63, 0x1, P4 ;  /* 0x0000000b3e0d7c11 */ /* 0x000fe2000a0f0c3f */
[----:B--2---:R-:W-:-:S04]  /*1b90*/  IMAD.U32 R65, R59, 0x10000, RZ ;  /* 0x000100003b417824 */ /* 0x004fc800078e00ff */
[----:B------:R-:W-:-:S04]  /*1ba0*/  FMUL R65, R65, R2 ;  /* 0x0000000241417220 */ /* 0x000fc80000400000 */
[----:B------:R-:W-:Y:S01]  /*1bb0*/  FFMA R65, R24, R0, R65 ;  /* 0x0000000018417223 */ /* 0x000fe20000000041 */
[----:B------:R-:W-:-:S04]  /*1bc0*/  PRMT R24, R59, 0x7610, R24 ;  /* 0x000076103b187816 */ /* 0x000fc80000000018 */
[----:B------:R-:W-:-:S05]  /*1bd0*/  F2FP.BF16.F32.PACK_AB R65, RZ, R65 ;  /* 0x00000041ff41723e */ /* 0x000fca00000010ff */
[----:B------:R0:W-:Y:S01]  /*1be0*/  @P2 STG.E.U16 desc[UR12][R10.64], R65 ;  /* 0x000000410a002986 */ /* 0x0001e2000c10150c */
[----:B------:R-:W-:Y:S05]  /*1bf0*/  @!P3 BRA `(.L_x_24) ;  /* 0x000000000004b947 */ /* 0x000fea0003800000 */
[----:B------:R1:W5:Y:S02]  /*1c00*/  LDG.E.LTC128B.U16 R24, desc[UR12][R12.64+0x2] ;  /* 0x0000020c0c187981 */ /* 0x000364000c1e1520 */
.L_x_24:
[----:B------:R-:W-:Y:S05]  /*1c10*/  BSYNC B0 ;  /* 0x0000000000007941 */ /* 0x000fea0003800000 */
.L_x_23:
[----:B------:R-:W-:Y:S01]  /*1c20*/  USHF.L.U32 UR5, UR8, 0x3, URZ ;  /* 0x0000000308057899 */ /* 0x000fe2000800063f */
[----:B-----5:R-:W-:Y:S01]  /*1c30*/  IMAD.U32 R21, R24, 0x10000, RZ ;  /* 0x0001000018157824 */ /* 0x020fe200078e00ff */
[----:B------:R-:W-:Y:S01]  /*1c40*/  USHF.L.U64.HI UR4, UR8, 0x3, UR9 ;  /* 0x0000000308047899 */ /* 0x000fe20008010209 */
[----:B------:R-:W-:Y:S02]  /*1c50*/  ISETP.GT.AND P0, PT, R7, 0x8, P0 ;  /* 0x000000080700780c */ /* 0x000fe40000704270 */
[----:B------:R-:W-:Y:S01]  /*1c60*/  FMUL R16, R21, R2 ;  /* 0x0000000215107220 */ /* 0x000fe20000400000 */
[----:B------:R-:W-:Y:S02]  /*1c70*/  IMAD.U32 R58, RZ, RZ, UR5 ;  /* 0x00000005ff3a7e24 */ /* 0x000fe4000f8e00ff */
[----:B------:R-:W-:Y:S02]  /*1c80*/  IMAD.U32 R59, RZ, RZ, UR4 ;  /* 0x00000004ff3b7e24 */ /* 0x000fe4000f8e00ff */
[----:B------:R-:W-:Y:S01]  /*1c90*/  FFMA R16, R25, R0, R16 ;  /* 0x0000000019107223 */ /* 0x000fe20000000010 */
[----:B------:R-:W-:-:S04]  /*1ca0*/  IMAD.WIDE.U32 R58, R56, UR8, R58 ;  /* 0x00000008383a7c25 */ /* 0x000fc8000f8e003a */
[----:B------:R-:W-:Y:S01]  /*1cb0*/  F2FP.BF16.F32.PACK_AB R16, RZ, R16 ;  /* 0x00000010ff10723e */ /* 0x000fe200000010ff */
[----:B------:R-:W-:Y:S01]  /*1cc0*/  IMAD.IADD R61, R61, 0x1, R59 ;  /* 0x000000013d3d7824 */ /* 0x000fe200078e023b */
[----:B------:R-:W-:Y:S02]  /*1cd0*/  IADD3 R20, P2, R20, R58, RZ ;  /* 0x0000003a14147210 */ /* 0x000fe40007f5e0ff */
[----:B------:R-:W-:Y:S02]  /*1ce0*/  PRMT R23, R16, 0x7610, R23 ;  /* 0x0000761010177816 */ /* 0x000fe40000000017 */
[----:B------:R-:W-:Y:S01]  /*1cf0*/  PRMT R16, R24, 0x7610, R16 ;  /* 0x0000761018107816 */ /* 0x000fe20000000010 */
[----:B------:R-:W-:Y:S01]  /*1d00*/  IMAD.X R19, R61, 0x1, R19, P2 ;  /* 0x000000013d137824 */ /* 0x000fe200010e0613 */
[C---:B------:R-:W-:Y:S01]  /*1d10*/  LEA R18, P2, R20.reuse, UR10, 0x1 ;  /* 0x0000000a14127c11 */ /* 0x040fe2000f8408ff */
[----:B------:R2:W-:Y:S03]  /*1d20*/  @P3 STG.E.U16 desc[UR12][R10.64+0x2], R23 ;  /* 0x000002170a003986 */ /* 0x0005e6000c10150c */
[----:B------:R-:W-:-:S05]  /*1d30*/  LEA.HI.X R19, R20, UR11, R19, 0x1, P2 ;  /* 0x0000000b14137c11 */ /* 0x000fca00090f0c13 */
[----:B------:R-:W3:Y:S01]  /*1d40*/  @P0 LDG.E.LTC128B.U16 R16, desc[UR12][R18.64] ;  /* 0x0000000c12100981 */ /* 0x000ee2000c1e1520 */
[----:B------:R-:W-:Y:S01]  /*1d50*/  IADD3 R20, P2, R22, R58, RZ ;  /* 0x0000003a16147210 */ /* 0x000fe20007f5e0ff */
[----:B------:R-:W-:Y:S01]  /*1d60*/  BSSY B0, `(.L_x_25) ;  /* 0x0000013000007945 */ /* 0x000fe20003800000 */
[----:B------:R-:W-:-:S03]  /*1d70*/  ISETP.GT.AND P1, PT, R7, 0x8, P1 ;  /* 0x000000080700780c */ /* 0x000fc60000f24270 */
[----:B------:R-:W-:Y:S02]  /*1d80*/  IMAD.X R21, R61, 0x1, R17, P2 ;  /* 0x000000013d157824 */ /* 0x000fe400010e0611 */
[----:B------:R-:W-:-:S03]  /*1d90*/  IMAD.WIDE.U32 R20, R4, UR6, R20 ;  /* 0x0000000604147c25 */ /* 0x000fc6000f8e0014 */
[----:B------:R-:W-:Y:S01]  /*1da0*/  IADD3 R6, P2, P3, R6, R20, R14 ;  /* 0x0000001406067210 */ /* 0x000fe20007b5e00e */
[----:B------:R-:W-:Y:S01]  /*1db0*/  IMAD.IADD R14, R60, 0x1, R21 ;  /* 0x000000013c0e7824 */ /* 0x000fe200078e0215 */
[----:B------:R-:W-:-:S04]  /*1dc0*/  SHF.L.U64.HI R21, R9, 0x1, R8 ;  /* 0x0000000109157819 */ /* 0x000fc80000010208 */
[----:B------:R-:W-:Y:S02]  /*1dd0*/  IADD3.X R3, R3, R14, R15, P2, P3 ;  /* 0x0000000e03037210 */ /* 0x000fe400017e640f */
[----:B------:R-:W-:Y:S02]  /*1de0*/  LEA R14, P2, R9, R10, 0x1 ;  /* 0x0000000a090e7211 */ /* 0x000fe400078408ff */
[----:B------:R-:W-:-:S03]  /*1df0*/  LEA R8, P3, R6, UR10, 0x1 ;  /* 0x0000000a06087c11 */ /* 0x000fc6000f8608ff */
[----:B------:R-:W-:Y:S01]  /*1e00*/  IMAD.X R15, R21, 0x1, R11, P2 ;  /* 0x00000001150f7824 */ /* 0x000fe200010e060b */
[----:B------:R-:W-:Y:S01]  /*1e10*/  LEA.HI.X R9, R6, UR11, R3, 0x1, P3 ;  /* 0x0000000b06097c11 */ /* 0x000fe200098f0c03 */
[----:B---3--:R-:W-:-:S04]  /*1e20*/  IMAD.U32 R17, R16, 0x10000, RZ ;  /* 0x0001000010117824 */ /* 0x008fc800078e00ff */
[----:B------:R-:W-:-:S04]  /*1e30*/  FMUL R17, R17, R2 ;  /* 0x0000000211117220 */ /* 0x000fc80000400000 */
[----:B------:R-:W-:-:S05]  /*1e40*/  FFMA R17, R26, R0, R17 ;  /* 0x000000001a117223 */ /* 0x000fca0000000011 */
[----:B------:R-:W-:-:S05]  /*1e50*/  F2FP.BF16.F32.PACK_AB R17, RZ, R17 ;  /* 0x00000011ff11723e */ /* 0x000fca00000010ff */
[----:B------:R2:W-:Y:S01]  /*1e60*/  @P0 STG.E.U16 desc[UR12][R14.64], R17 ;  /* 0x000000110e000986 */ /* 0x0005e2000c10150c */
[----:B------:R-:W-:Y:S05]  /*1e70*/  @!P1 BRA `(.L_x_26) ;  /* 0x0000000000049947 */ /* 0x000fea0003800000 */
[----:B------:R3:W5:Y:S02]  /*1e80*/  LDG.E.LTC128B.U16 R16, desc[UR12][R8.64+0x2] ;  /* 0x0000020c08107981 */ /* 0x000764000c1e1520 */
.L_x_26:
[----:B------:R-:W-:Y:S05]  /*1e90*/  BSYNC B0 ;  /* 0x0000000000007941 */ /* 0x000fea0003800000 */
.L_x_25:
[----:B-----5:R-:W-:Y:S01]  /*1ea0*/  IMAD.U32 R3, R16, 0x10000, RZ ;  /* 0x0001000010037824 */ /* 0x020fe200078e00ff */
[----:B------:R-:W-:Y:S01]  /*1eb0*/  ISETP.GT.AND P0, PT, R5, 0x8, PT ;  /* 0x000000080500780c */ /* 0x000fe20003f04270 */
[----:B------:R-:W-:Y:S02]  /*1ec0*/  BSSY B0, `(.L_x_27) ;  /* 0x0000008000007945 */ /* 0x000fe40003800000 */
[----:B------:R-:W-:Y:S01]  /*1ed0*/  FMUL R4, R3, R2 ;  /* 0x0000000203047220 */ /* 0x000fe20000400000 */
[----:B------:R-:W-:-:S03]  /*1ee0*/  ISETP.GT.AND P2, PT, R7, RZ, P0 ;  /* 0x000000ff0700720c */ /* 0x000fc60000744270 */
[----:B------:R-:W-:-:S05]  /*1ef0*/  FFMA R4, R27, R0, R4 ;  /* 0x000000001b047223 */ /* 0x000fca0000000004 */
[----:B------:R-:W-:-:S05]  /*1f00*/  F2FP.BF16.F32.PACK_AB R4, RZ, R4 ;  /* 0x00000004ff04723e */ /* 0x000fca00000010ff */
[----:B------:R4:W-:Y:S01]  /*1f10*/  @P1 STG.E.U16 desc[UR12][R14.64+0x2], R4 ;  /* 0x000002040e001986 */ /* 0x0009e2000c10150c */
[----:B------:R-:W-:Y:S05]  /*1f20*/  @!P2 BRA `(.L_x_28) ;  /* 0x000000000004a947 */ /* 0x000fea0003800000 */
[----:B------:R0:W5:Y:S02]  /*1f30*/  LDG.E.LTC128B.U16 R16, desc[UR12][R12.64+0x10] ;  /* 0x0000100c0c107981 */ /* 0x000164000c1e1520 */
.L_x_28:
[----:B------:R-:W-:Y:S05]  /*1f40*/  BSYNC B0 ;  /* 0x0000000000007941 */ /* 0x000fea0003800000 */
.L_x_27:
        /* <DEDUP_REMOVED lines=10> */
.L_x_30:
[----:B------:R-:W-:Y:S05]  /*1ff0*/  BSYNC B0 ;  /* 0x0000000000007941 */ /* 0x000fea0003800000 */
.L_x_29:
[----:B0----5:R-:W-:Y:S01]  /*2000*/  IMAD.U32 R3, R16, 0x10000, RZ ;  /* 0x0001000010037824 */ /* 0x021fe200078e00ff */
[----:B------:R-:W-:Y:S01]  /*2010*/  ISETP.GT.AND P0, PT, R7, 0x8, P0 ;  /* 0x000000080700780c */ /* 0x000fe20000704270 */
[----:B------:R-:W-:Y:S02]  /*2020*/  BSSY B0, `(.L_x_31) ;  /* 0x0000007000007945 */ /* 0x000fe40003800000 */
[----:B----4-:R-:W-:-:S04]  /*2030*/  FMUL R4, R3, R2 ;  /* 0x0000000203047220 */ /* 0x010fc80000400000 */
[----:B------:R-:W-:-:S05]  /*2040*/  FFMA R4, R29, R0, R4 ;  /* 0x000000001d047223 */ /* 0x000fca0000000004 */
[----:B------:R-:W-:-:S05]  /*2050*/  F2FP.BF16.F32.PACK_AB R4, RZ, R4 ;  /* 0x00000004ff04723e */ /* 0x000fca00000010ff */
[----:B------:R0:W-:Y:S01]  /*2060*/  @P3 STG.E.U16 desc[UR12][R10.64+0x12], R4 ;  /* 0x000012040a003986 */ /* 0x0001e2000c10150c */
[----:B------:R-:W-:Y:S05]  /*2070*/  @!P0 BRA `(.L_x_32) ;  /* 0x0000000000048947 */ /* 0x000fea0003800000 */
[----:B------:R4:W5:Y:S02]  /*2080*/  LDG.E.LTC128B.U16 R16, desc[UR12][R8.64+0x10] ;  /* 0x0000100c08107981 */ /* 0x000964000c1e1520 */
.L_x_32:
[----:B------:R-:W-:Y:S05]  /*2090*/  BSYNC B0 ;  /* 0x0000000000007941 */ /* 0x000fea0003800000 */
.L_x_31:
[----:B-----5:R-:W-:Y:S01]  /*20a0*/  IMAD.U32 R3, R16, 0x10000, RZ ;  /* 0x0001000010037824 */ /* 0x020fe200078e00ff */
[----:B------:R-:W-:Y:S01]  /*20b0*/  ISETP.GT.AND P1, PT, R7, 0x8, P1 ;  /* 0x000000080700780c */ /* 0x000fe20000f24270 */
[----:B------:R-:W-:Y:S02]  /*20c0*/  BSSY B0, `(.L_x_33) ;  /* 0x0000007000007945 */ /* 0x000fe40003800000 */
[----:B------:R-:W-:-:S04]  /*20d0*/  FMUL R3, R3, R2 ;  /* 0x0000000203037220 */ /* 0x000fc80000400000 */
[----:B------:R-:W-:-:S05]  /*20e0*/  FFMA R3, R30, R0, R3 ;  /* 0x000000001e037223 */ /* 0x000fca0000000003 */
[----:B------:R-:W-:-:S05]  /*20f0*/  F2FP.BF16.F32.PACK_AB R3, RZ, R3 ;  /* 0x00000003ff03723e */ /* 0x000fca00000010ff */
[----:B------:R0:W-:Y:S01]  /*2100*/  @P0 STG.E.U16 desc[UR12][R14.64+0x10], R3 ;  /* 0x000010030e000986 */ /* 0x0001e2000c10150c */
[----:B------:R-:W-:Y:S05]  /*2110*/  @!P1 BRA `(.L_x_34) ;  /* 0x0000000000049947 */ /* 0x000fea0003800000 */
[----:B------:R0:W5:Y:S02]  /*2120*/  LDG.E.LTC128B.U16 R16, desc[UR12][R8.64+0x12] ;  /* 0x0000120c08107981 */ /* 0x000164000c1e1520 */
.L_x_34:
[----:B------:R-:W-:Y:S05]  /*2130*/  BSYNC B0 ;  /* 0x0000000000007941 */ /* 0x000fea0003800000 */
.L_x_33:
[----:B0----5:R-:W-:Y:S01]  /*2140*/  IMAD.U32 R3, R16, 0x10000, RZ ;  /* 0x0001000010037824 */ /* 0x021fe200078e00ff */
        /* <DEDUP_REMOVED lines=9> */
.L_x_36:
[----:B------:R-:W-:Y:S05]  /*21e0*/  BSYNC B0 ;  /* 0x0000000000007941 */ /* 0x000fea0003800000 */
.L_x_35:
        /* <DEDUP_REMOVED lines=10> */
.L_x_38:
[----:B------:R-:W-:Y:S05]  /*2290*/  BSYNC B0 ;  /* 0x0000000000007941 */ /* 0x000fea0003800000 */
.L_x_37:
[----:B0----5:R-:W-:Y:S01]  /*22a0*/  IMAD.U32 R3, R16, 0x10000, RZ ;  /* 0x0001000010037824 */ /* 0x021fe200078e00ff */
        /* <DEDUP_REMOVED lines=8> */
.L_x_40:
[----:B------:R-:W-:Y:S05]  /*2330*/  BSYNC B0 ;  /* 0x0000000000007941 */ /* 0x000fea0003800000 */
.L_x_39:
        /* <DEDUP_REMOVED lines=9> */
.L_x_42:
[----:B------:R-:W-:Y:S05]  /*23d0*/  BSYNC B0 ;  /* 0x0000000000007941 */ /* 0x000fea0003800000 */
.L_x_41:
        /* <DEDUP_REMOVED lines=10> */
.L_x_44:
[----:B------:R-:W-:Y:S05]  /*2480*/  BSYNC B0 ;  /* 0x0000000000007941 */ /* 0x000fea0003800000 */
.L_x_43:
        /* <DEDUP_REMOVED lines=10> */
.L_x_46:
[----:B------:R-:W-:Y:S05]  /*2530*/  BSYNC B0 ;  /* 0x0000000000007941 */ /* 0x000fea0003800000 */
.L_x_45:
        /* <DEDUP_REMOVED lines=9> */
.L_x_48:
[----:B------:R-:W-:Y:S05]  /*25d0*/  BSYNC B0 ;  /* 0x0000000000007941 */ /* 0x000fea0003800000 */
.L_x_47:
        /* <DEDUP_REMOVED lines=9> */
.L_x_50:
[----:B------:R-:W-:Y:S05]  /*2670*/  BSYNC B0 ;  /* 0x0000000000007941 */ /* 0x000fea0003800000 */
.L_x_49:
        /* <DEDUP_REMOVED lines=10> */
.L_x_52:
[----:B------:R-:W-:Y:S05]  /*2720*/  BSYNC B0 ;  /* 0x0000000000007941 */ /* 0x000fea0003800000 */
.L_x_51:
        /* <DEDUP_REMOVED lines=10> */
.L_x_54:
[----:B------:R-:W-:Y:S05]  /*27d0*/  BSYNC B0 ;  /* 0x0000000000007941 */ /* 0x000fea0003800000 */
.L_x_53:
        /* <DEDUP_REMOVED lines=9> */
.L_x_56:
[----:B------:R-:W-:Y:S05]  /*2870*/  BSYNC B0 ;  /* 0x0000000000007941 */ /* 0x000fea0003800000 */
.L_x_55:
        /* <DEDUP_REMOVED lines=9> */
.L_x_58:
[----:B------:R-:W-:Y:S05]  /*2910*/  BSYNC B0 ;  /* 0x0000000000007941 */ /* 0x000fea0003800000 */
.L_x_57:
        /* <DEDUP_REMOVED lines=10> */
.L_x_60:
[----:B------:R-:W-:Y:S05]  /*29c0*/  BSYNC B0 ;  /* 0x0000000000007941 */ /* 0x000fea0003800000 */
.L_x_59:
        /* <DEDUP_REMOVED lines=10> */
.L_x_62:
[----:B------:R-:W-:Y:S05]  /*2a70*/  BSYNC B0 ;  /* 0x0000000000007941 */ /* 0x000fea0003800000 */
.L_x_61:
        /* <DEDUP_REMOVED lines=9> */
.L_x_64:
[----:B------:R-:W-:Y:S05]  /*2b10*/  BSYNC B0 ;  /* 0x0000000000007941 */ /* 0x000fea0003800000 */
.L_x_63:
        /* <DEDUP_REMOVED lines=9> */
.L_x_66:
[----:B------:R-:W-:Y:S05]  /*2bb0*/  BSYNC B0 ;  /* 0x0000000000007941 */ /* 0x000fea0003800000 */
.L_x_65:
        /* <DEDUP_REMOVED lines=10> */
.L_x_68:
[----:B------:R-:W-:Y:S05]  /*2c60*/  BSYNC B0 ;  /* 0x0000000000007941 */ /* 0x000fea0003800000 */
.L_x_67:
        /* <DEDUP_REMOVED lines=10> */
.L_x_70:
[----:B------:R-:W-:Y:S05]  /*2d10*/  BSYNC B0 ;  /* 0x0000000000007941 */ /* 0x000fea0003800000 */
.L_x_69:
        /* <DEDUP_REMOVED lines=9> */
.L_x_72:
[----:B------:R-:W-:Y:S05]  /*2db0*/  BSYNC B0 ;  /* 0x0000000000007941 */ /* 0x000fea0003800000 */
.L_x_71:
        /* <DEDUP_REMOVED lines=9> */
.L_x_74:
[----:B------:R-:W-:Y:S05]  /*2e50*/  BSYNC B0 ;  /* 0x0000000000007941 */ /* 0x000fea0003800000 */
.L_x_73:
        /* <DEDUP_REMOVED lines=10> */
.L_x_76:
[----:B------:R-:W-:Y:S05]  /*2f00*/  BSYNC B0 ;  /* 0x0000000000007941 */ /* 0x000fea0003800000 */
.L_x_75:
[----:B-----5:R-:W-:Y:S01]  /*2f10*/  IMAD.U32 R3, R16, 0x10000, RZ ;  /* 0x0001000010037824 */ /* 0x020fe200078e00ff */
[----:B------:R-:W-:Y:S01]  /*2f20*/  ISETP.GT.AND P1, PT, R5, 0x39, PT ;  /* 0x000000390500780c */ /* 0x000fe20003f24270 */
[----:B0-----:R-:W-:Y:S01]  /*2f30*/  @P2 IMAD.MOV.U32 R4, RZ, RZ, R10 ;  /* 0x000000ffff042224 */ /* 0x001fe200078e000a */
[----:B------:R-:W-:Y:S01]  /*2f40*/  BSSY B0, `(.L_x_77) ;  /* 0x0000009000007945 */ /* 0x000fe20003800000 */
[----:B------:R-:W-:Y:S01]  /*2f50*/  FMUL R3, R3, R2 ;  /* 0x0000000203037220 */ /* 0x000fe20000400000 */
[----:B------:R-:W-:Y:S01]  /*2f60*/  @P2 IMAD.MOV.U32 R5, RZ, RZ, R11 ;  /* 0x000000ffff052224 */ /* 0x000fe200078e000b */
[----:B------:R-:W-:Y:S02]  /*2f70*/  ISETP.GT.AND P3, PT, R7, RZ, P1 ;  /* 0x000000ff0700720c */ /* 0x000fe40000f64270 */
[----:B------:R-:W-:-:S05]  /*2f80*/  FFMA R3, R52, R0, R3 ;  /* 0x0000000034037223 */ /* 0x000fca0000000003 */
[----:B------:R-:W-:-:S05]  /*2f90*/  F2FP.BF16.F32.PACK_AB R3, RZ, R3 ;  /* 0x00000003ff03723e */ /* 0x000fca00000010ff */
[----:B------:R0:W-:Y:S01]  /*2fa0*/  @P2 STG.E.U16 desc[UR12][R4.64+0x70], R3 ;  /* 0x0000700304002986 */ /* 0x0001e2000c10150c */
[----:B------:R-:W-:Y:S05]  /*2fb0*/  @!P3 BRA `(.L_x_78) ;  /* 0x000000000004b947 */ /* 0x000fea0003800000 */
[----:B------:R0:W5:Y:S02]  /*2fc0*/  LDG.E.LTC128B.U16 R16, desc[UR12][R12.64+0x72] ;  /* 0x0000720c0c107981 */ /* 0x000164000c1e1520 */
.L_x_78:
[----:B------:R-:W-:Y:S05]  /*2fd0*/  BSYNC B0 ;  /* 0x0000000000007941 */ /* 0x000fea0003800000 */
.L_x_77:
        /* <DEDUP_REMOVED lines=9> */
.L_x_80:
[----:B------:R-:W-:Y:S05]  /*3070*/  BSYNC B0 ;  /* 0x0000000000007941 */ /* 0x000fea0003800000 */
.L_x_79:
[----:B-----5:R-:W-:Y:S01]  /*3080*/  IMAD.U32 R3, R16, 0x10000, RZ ;  /* 0x0001000010037824 */ /* 0x020fe200078e00ff */
[----:B------:R-:W-:Y:S01]  /*3090*/  ISETP.GT.AND P1, PT, R7, 0x8, P1 ;  /* 0x000000080700780c */ /* 0x000fe20000f24270 */
[----:B0-----:R-:W-:Y:S01]  /*30a0*/  @P0 IMAD.MOV.U32 R4, RZ, RZ, R14 ;  /* 0x000000ffff040224 */ /* 0x001fe200078e000e */
[----:B------:R-:W-:Y:S01]  /*30b0*/  BSSY B0, `(.L_x_81) ;  /* 0x0000008000007945 */ /* 0x000fe20003800000 */
[----:B------:R-:W-:Y:S01]  /*30c0*/  FMUL R3, R3, R2 ;  /* 0x0000000203037220 */ /* 0x000fe20000400000 */
[----:B------:R-:W-:-:S03]  /*30d0*/  @P0 IMAD.MOV.U32 R5, RZ, RZ, R15 ;  /* 0x000000ffff050224 */ /* 0x000fc600078e000f */
[----:B------:R-:W-:-:S05]  /*30e0*/  FFMA R3, R54, R0, R3 ;  /* 0x0000000036037223 */ /* 0x000fca0000000003 */
[----:B------:R-:W-:-:S05]  /*30f0*/  F2FP.BF16.F32.PACK_AB R3, RZ, R3 ;  /* 0x00000003ff03723e */ /* 0x000fca00000010ff */
[----:B------:R0:W-:Y:S01]  /*3100*/  @P0 STG.E.U16 desc[UR12][R4.64+0x70], R3 ;  /* 0x0000700304000986 */ /* 0x0001e2000c10150c */
[----:B------:R-:W-:Y:S05]  /*3110*/  @!P1 BRA `(.L_x_82) ;  /* 0x0000000000049947 */ /* 0x000fea0003800000 */
[----:B------:R0:W5:Y:S02]  /*3120*/  LDG.E.LTC128B.U16 R16, desc[UR12][R8.64+0x72] ;  /* 0x0000720c08107981 */ /* 0x000164000c1e1520 */
.L_x_82:
[----:B------:R-:W-:Y:S05]  /*3130*/  BSYNC B0 ;  /* 0x0000000000007941 */ /* 0x000fea0003800000 */
.L_x_81:
[----:B0----5:R-:W-:-:S04]  /*3140*/  IMAD.U32 R3, R16, 0x10000, RZ ;  /* 0x0001000010037824 */ /* 0x021fc800078e00ff */
[----:B------:R-:W-:-:S04]  /*3150*/  FMUL R2, R3, R2 ;  /* 0x0000000203027220 */ /* 0x000fc80000400000 */
[----:B------:R-:W-:Y:S01]  /*3160*/  FFMA R2, R55, R0, R2 ;  /* 0x0000000037027223 */ /* 0x000fe20000000002 */
[----:B------:R-:W-:Y:S06]  /*3170*/  @!P1 EXIT ;  /* 0x000000000000994d */ /* 0x000fec0003800000 */
[----:B------:R-:W-:-:S05]  /*3180*/  F2FP.BF16.F32.PACK_AB R2, RZ, R2 ;  /* 0x00000002ff02723e */ /* 0x000fca00000010ff */
[----:B------:R-:W-:Y:S01]  /*3190*/  STG.E.U16 desc[UR12][R14.64+0x72], R2 ;  /* 0x000072020e007986 */ /* 0x000fe2000c10150c */
[----:B------:R-:W-:Y:S05]  /*31a0*/  EXIT ;  /* 0x000000000000794d */ /* 0x000fea0003800000 */
.L_x_22:
[----:B------:R-:W-:Y:S01]  /*31b0*/  ISETP.GT.AND P3, PT, R5, 0x1, PT ;  /* 0x000000010500780c */ /* 0x000fe20003f64270 */
[----:B------:R-:W-:Y:S01]  /*31c0*/  ULDC.64 UR4, c[0x0][0x5c8] ;  /* 0x0001720000047ab9 */ /* 0x000fe20000000a00 */
[-C--:B------:R-:W-:Y:S01]  /*31d0*/  FMUL R24, R24, R0.reuse ;  /* 0x0000000018187220 */ /* 0x080fe20000400000 */
[-C--:B------:R-:W-:Y:S01]  /*31e0*/  FMUL R25, R25, R0.reuse ;  /* 0x0000000019197220 */ /* 0x080fe20000400000 */
[----:B------:R-:W-:Y:S01]  /*31f0*/  ISETP.GT.AND P1, PT, R7, RZ, P3 ;  /* 0x000000ff0700720c */ /* 0x000fe20001f24270 */
[-C--:B------:R-:W-:Y:S01]  /*3200*/  FMUL R26, R26, R0.reuse ;  /* 0x000000001a1a7220 */ /* 0x080fe20000400000 */
[----:B------:R-:W-:Y:S01]  /*3210*/  LEA R2, P4, R58, UR4, 0x1 ;  /* 0x000000043a027c11 */ /* 0x000fe2000f8808ff */
[----:B------:R-:W-:Y:S01]  /*3220*/  FMUL R27, R27, R0 ;  /* 0x000000001b1b7220 */ /* 0x000fe20000400000 */
[----:B------:R-:W-:Y:S01]  /*3230*/  F2FP.BF16.F32.PACK_AB R24, RZ, R24 ;  /* 0x00000018ff18723e */ /* 0x000fe200000010ff */
[-C--:B------:R-:W-:Y:S01]  /*3240*/  FMUL R28, R28, R0.reuse ;  /* 0x000000001c1c7220 */ /* 0x080fe20000400000 */
[----:B------:R-:W-:Y:S01]  /*3250*/  LEA.HI.X R3, R58, UR5, R13, 0x1, P4 ;  /* 0x000000053a037c11 */ /* 0x000fe2000a0f0c0d */
[-C--:B------:R-:W-:Y:S01]  /*3260*/  FMUL R29, R29, R0.reuse ;  /* 0x000000001d1d7220 */ /* 0x080fe20000400000 */
[----:B------:R-:W-:Y:S01]  /*3270*/  F2FP.BF16.F32.PACK_AB R25, RZ, R25 ;  /* 0x00000019ff19723e */ /* 0x000fe200000010ff */
[-C--:B------:R-:W-:Y:S01]  /*3280*/  FMUL R30, R30, R0.reuse ;  /* 0x000000001e1e7220 */ /* 0x080fe20000400000 */
[----:B------:R-:W-:Y:S01]  /*3290*/  SHF.L.U64.HI R11, R9, 0x1, R8 ;  /* 0x00000001090b7819 */ /* 0x000fe20000010208 */
[----:B------:R-:W-:Y:S01]  /*32a0*/  @P2 STG.E.U16 desc[UR12][R2.64], R24 ;  /* 0x0000001802002986 */ /* 0x000fe2000c10150c */
[----:B------:R-:W-:Y:S01]  /*32b0*/  ISETP.GT.AND P2, PT, R7, 0x8, P0 ;  /* 0x000000080700780c */ /* 0x000fe20000744270 */
[----:B------:R-:W-:Y:S01]  /*32c0*/  FMUL R31, R31, R0 ;  /* 0x000000001f1f7220 */ /* 0x000fe20000400000 */
[----:B------:R-:W-:Y:S01]  /*32d0*/  LEA R8, P5, R9, R2, 0x1 ;  /* 0x0000000209087211 */ /* 0x000fe200078a08ff */
[----:B------:R-:W-:Y:S01]  /*32e0*/  @P1 STG.E.U16 desc[UR12][R2.64+0x2], R25 ;  /* 0x0000021902001986 */ /* 0x000fe2000c10150c */
[----:B------:R-:W-:Y:S01]  /*32f0*/  ISETP.GT.AND P1, PT, R5, 0x8, PT ;  /* 0x000000080500780c */ /* 0x000fe20003f24270 */
[-C--:B------:R-:W-:Y:S01]  /*3300*/  FMUL R32, R32, R0.reuse ;  /* 0x0000000020207220 */ /* 0x080fe20000400000 */
[----:B------:R-:W-:Y:S01]  /*3310*/  ISETP.GT.AND P3, PT, R7, 0x8, P3 ;  /* 0x000000080700780c */ /* 0x000fe20001f64270 */
[----:B------:R-:W-:Y:S01]  /*3320*/  IMAD.X R9, R11, 0x1, R3, P5 ;  /* 0x000000010b097824 */ /* 0x000fe200028e0603 */
[----:B------:R-:W-:Y:S01]  /*3330*/  ISETP.GT.AND P0, PT, R5, 0x9, PT ;  /* 0x000000090500780c */ /* 0x000fe20003f04270 */
[-C--:B------:R-:W-:Y:S01]  /*3340*/  FMUL R33, R33, R0.reuse ;  /* 0x0000000021217220 */ /* 0x080fe20000400000 */
[C---:B------:R-:W-:Y:S01]  /*3350*/  ISETP.GT.AND P4, PT, R7.reuse, RZ, P1 ;  /* 0x000000ff0700720c */ /* 0x040fe20000f84270 */
[-C--:B------:R-:W-:Y:S01]  /*3360*/  FMUL R34, R34, R0.reuse ;  /* 0x0000000022227220 */ /* 0x080fe20000400000 */
[----:B------:R-:W-:Y:S01]  /*3370*/  ISETP.GT.AND P5, PT, R7, RZ, P0 ;  /* 0x000000ff0700720c */ /* 0x000fe200007a4270 */
[----:B------:R-:W-:Y:S01]  /*3380*/  FMUL R35, R35, R0 ;  /* 0x0000000023237220 */ /* 0x000fe20000400000 */
[----:B------:R-:W-:Y:S01]  /*3390*/  F2FP.BF16.F32.PACK_AB R26, RZ, R26 ;  /* 0x0000001aff1a723e */ /* 0x000fe200000010ff */
[-C--:B------:R-:W-:Y:S01]  /*33a0*/  FMUL R36, R36, R0.reuse ;  /* 0x0000000024247220 */ /* 0x080fe20000400000 */
[----:B------:R-:W-:Y:S01]  /*33b0*/  F2FP.BF16.F32.PACK_AB R27, RZ, R27 ;  /* 0x0000001bff1b723e */ /* 0x000fe200000010ff */
[----:B------:R-:W-:Y:S01]  /*33c0*/  FMUL R37, R37, R0 ;  /* 0x0000000025257220 */ /* 0x000fe20000400000 */
[----:B------:R-:W-:Y:S01]  /*33d0*/  F2FP.BF16.F32.PACK_AB R28, RZ, R28 ;  /* 0x0000001cff1c723e */ /* 0x000fe200000010ff */
[----:B------:R-:W-:Y:S01]  /*33e0*/  @P2 STG.E.U16 desc[UR12][R8.64], R26 ;  /* 0x0000001a08002986 */ /* 0x000fe2000c10150c */
[----:B------:R-:W-:Y:S01]  /*33f0*/  ISETP.GT.AND P1, PT, R7, 0x8, P1 ;  /* 0x000000080700780c */ /* 0x000fe20000f24270 */
[-C--:B------:R-:W-:Y:S01]  /*3400*/  FMUL R38, R38, R0.reuse ;  /* 0x0000000026267220 */ /* 0x080fe20000400000 */
[----:B------:R-:W-:Y:S01]  /*3410*/  F2FP.BF16.F32.PACK_AB R29, RZ, R29 ;  /* 0x0000001dff1d723e */ /* 0x000fe200000010ff */
[----:B------:R-:W-:Y:S01]  /*3420*/  @P3 STG.E.U16 desc[UR12][R8.64+0x2], R27 ;  /* 0x0000021b08003986 */ /* 0x000fe2000c10150c */
[----:B------:R-:W-:Y:S01]  /*3430*/  ISETP.GT.AND P3, PT, R5, 0x10, PT ;  /* 0x000000100500780c */ /* 0x000fe20003f64270 */
[-C--:B------:R-:W-:Y:S01]  /*3440*/  FMUL R39, R39, R0.reuse ;  /* 0x0000000027277220 */ /* 0x080fe20000400000 */
[----:B------:R-:W-:Y:S01]  /*3450*/  ISETP.GT.AND P2, PT, R7, 0x8, P0 ;  /* 0x000000080700780c */ /* 0x000fe20000744270 */
[----:B------:R-:W-:Y:S01]  /*3460*/  @P4 STG.E.U16 desc[UR12][R2.64+0x10], R28 ;  /* 0x0000101c02004986 */ /* 0x000fe2000c10150c */
[----:B------:R-:W-:Y:S01]  /*3470*/  ISETP.GT.AND P0, PT, R5, 0x11, PT ;  /* 0x000000110500780c */ /* 0x000fe20003f04270 */
[-C--:B------:R-:W-:Y:S01]  /*3480*/  FMUL R40, R40, R0.reuse ;  /* 0x0000000028287220 */ /* 0x080fe20000400000 */
[C---:B------:R-:W-:Y:S01]  /*3490*/  ISETP.GT.AND P4, PT, R7.reuse, RZ, P3 ;  /* 0x000000ff0700720c */ /* 0x040fe20001f84270 */
[----:B------:R-:W-:Y:S01]  /*34a0*/  @P5 STG.E.U16 desc[UR12][R2.64+0x12], R29 ;  /* 0x0000121d02005986 */ /* 0x000fe2000c10150c */
        /* <DEDUP_REMOVED lines=28> */
[C---:B------:R-:W-:Y:S01]  /*3670*/  ISETP.GT.AND P1, PT, R7.reuse, 0x8, P2 ;  /* 0x000000080700780c */ /* 0x040fe20001724270 */
[-C--:B------:R-:W-:Y:S01]  /*3680*/  FMUL R50, R50, R0.reuse ;  /* 0x0000000032327220 */ /* 0x080fe20000400000 */
[----:B------:R-:W-:Y:S01]  /*3690*/  F2FP.BF16.F32.PACK_AB R37, RZ, R37 ;  /* 0x00000025ff25723e */ /* 0x000fe200000010ff */
[----:B------:R-:W-:Y:S01]  /*36a0*/  @P0 STG.E.U16 desc[UR12][R8.64+0x22], R35 ;  /* 0x0000222308000986 */ /* 0x000fe2000c10150c */
[----:B------:R-:W-:Y:S01]  /*36b0*/  ISETP.GT.AND P2, PT, R7, 0x8, P3 ;  /* 0x000000080700780c */ /* 0x000fe20001f44270 */
[-C--:B------:R-:W-:Y:S01]  /*36c0*/  FMUL R51, R51, R0.reuse ;  /* 0x0000000033337220 */ /* 0x080fe20000400000 */
[C---:B------:R-:W-:Y:S01]  /*36d0*/  ISETP.GT.AND P3, PT, R5.reuse, 0x20, PT ;  /* 0x000000200500780c */ /* 0x040fe20003f64270 */
        /* <DEDUP_REMOVED lines=13> */
[----:B------:R-:W-:-:S02]  /*37b0*/  F2FP.BF16.F32.PACK_AB R41, RZ, R41 ;  /* 0x00000029ff29723e */ /* 0x000fc400000010ff */
[C---:B------:R-:W-:Y:S01]  /*37c0*/  ISETP.GT.AND P1, PT, R7.reuse, 0x8, P3 ;  /* 0x000000080700780c */ /* 0x040fe20001f24270 */
[----:B------:R-:W-:Y:S01]  /*37d0*/  @P2 STG.E.U16 desc[UR12][R8.64+0x32], R39 ;  /* 0x0000322708002986 */ /* 0x000fe2000c10150c */
[----:B------:R-:W-:Y:S02]  /*37e0*/  ISETP.GT.AND P0, PT, R7, 0x8, P0 ;  /* 0x000000080700780c */ /* 0x000fe40000704270 */
[----:B------:R-:W-:Y:S01]  /*37f0*/  F2FP.BF16.F32.PACK_AB R42, RZ, R42 ;  /* 0x0000002aff2a723e */ /* 0x000fe200000010ff */
[----:B------:R-:W-:Y:S01]  /*3800*/  @P4 STG.E.U16 desc[UR12][R2.64+0x40], R40 ;  /* 0x0000402802004986 */ /* 0x000fe2000c10150c */
[C---:B------:R-:W-:Y:S02]  /*3810*/  ISETP.GT.AND P4, PT, R5.reuse, 0x28, PT ;  /* 0x000000280500780c */ /* 0x040fe40003f84270 */
[----:B------:R-:W-:Y:S01]  /*3820*/  F2FP.BF16.F32.PACK_AB R43, RZ, R43 ;  /* 0x0000002bff2b723e */ /* 0x000fe200000010ff */
[----:B------:R-:W-:Y:S01]  /*3830*/  @P5 STG.E.U16 desc[UR12][R2.64+0x42], R41 ;  /* 0x0000422902005986 */ /* 0x000fe2000c10150c */
[----:B------:R-:W-:-:S02]  /*3840*/  ISETP.GT.AND P5, PT, R5, 0x29, PT ;  /* 0x000000290500780c */ /* 0x000fc40003fa4270 */
[C---:B------:R-:W-:Y:S01]  /*3850*/  ISETP.GT.AND P2, PT, R7.reuse, RZ, P4 ;  /* 0x000000ff0700720c */ /* 0x040fe20002744270 */
[----:B------:R-:W-:Y:S01]  /*3860*/  @P1 STG.E.U16 desc[UR12][R8.64+0x40], R42 ;  /* 0x0000402a08001986 */ /* 0x000fe2000c10150c */
[C---:B------:R-:W-:Y:S02]  /*3870*/  ISETP.GT.AND P6, PT, R7.reuse, RZ, P5 ;  /* 0x000000ff0700720c */ /* 0x040fe40002fc4270 */
[----:B------:R-:W-:Y:S01]  /*3880*/  F2FP.BF16.F32.PACK_AB R44, RZ, R44 ;  /* 0x0000002cff2c723e */ /* 0x000fe200000010ff */
[----:B------:R-:W-:Y:S01]  /*3890*/  @P0 STG.E.U16 desc[UR12][R8.64+0x42], R43 ;  /* 0x0000422b08000986 */ /* 0x000fe2000c10150c */
[----:B------:R-:W-:Y:S02]  /*38a0*/  ISETP.GT.AND P4, PT, R7, 0x8, P4 ;  /* 0x000000080700780c */ /* 0x000fe40002784270 */
[----:B------:R-:W-:Y:S02]  /*38b0*/  F2FP.BF16.F32.PACK_AB R45, RZ, R45 ;  /* 0x0000002dff2d723e */ /* 0x000fe400000010ff */
[----:B------:R-:W-:-:S02]  /*38c0*/  ISETP.GT.AND P3, PT, R5, 0x30, PT ;  /* 0x000000300500780c */ /* 0x000fc40003f64270 */
[C---:B------:R-:W-:Y:S01]  /*38d0*/  ISETP.GT.AND P1, PT, R5.reuse, 0x38, PT ;  /* 0x000000380500780c */ /* 0x040fe20003f24270 */
[----:B------:R-:W-:Y:S01]  /*38e0*/  @P2 STG.E.U16 desc[UR12][R2.64+0x50], R44 ;  /* 0x0000502c02002986 */ /* 0x000fe2000c10150c */
[C---:B------:R-:W-:Y:S02]  /*38f0*/  ISETP.GT.AND P2, PT, R5.reuse, 0x31, PT ;  /* 0x000000310500780c */ /* 0x040fe40003f44270 */
[----:B------:R-:W-:Y:S01]  /*3900*/  ISETP.GT.AND P0, PT, R5, 0x39, PT ;  /* 0x000000390500780c */ /* 0x000fe20003f04270 */
[----:B------:R-:W-:Y:S01]  /*3910*/  @P6 STG.E.U16 desc[UR12][R2.64+0x52], R45 ;  /* 0x0000522d02006986 */ /* 0x000fe2000c10150c */
[C---:B------:R-:W-:Y:S01]  /*3920*/  ISETP.GT.AND P6, PT, R7.reuse, 0x8, P5 ;  /* 0x000000080700780c */ /* 0x040fe20002fc4270 */
[----:B------:R-:W-:Y:S01]  /*3930*/  @P4 IMAD.MOV.U32 R4, RZ, RZ, R8 ;  /* 0x000000ffff044224 */ /* 0x000fe200078e0008 */
[----:B------:R-:W-:Y:S01]  /*3940*/  F2FP.BF16.F32.PACK_AB R46, RZ, R46 ;  /* 0x0000002eff2e723e */ /* 0x000fe200000010ff */
[----:B------:R-:W-:Y:S01]  /*3950*/  @P4 IMAD.MOV.U32 R5, RZ, RZ, R9 ;  /* 0x000000ffff054224 */ /* 0x000fe200078e0009 */
[----:B------:R-:W-:-:S02]  /*3960*/  ISETP.GT.AND P5, PT, R7, RZ, P3 ;  /* 0x000000ff0700720c */ /* 0x000fc40001fa4270 */
[C---:B------:R-:W-:Y:S02]  /*3970*/  ISETP.GT.AND P3, PT, R7.reuse, 0x8, P3 ;  /* 0x000000080700780c */ /* 0x040fe40001f64270 */
[----:B------:R0:W-:Y:S01]  /*3980*/  @P4 STG.E.U16 desc[UR12][R4.64+0x50], R46 ;  /* 0x0000502e04004986 */ /* 0x0001e2000c10150c */
[C---:B------:R-:W-:Y:S02]  /*3990*/  ISETP.GT.AND P4, PT, R7.reuse, RZ, P2 ;  /* 0x000000ff0700720c */ /* 0x040fe40001784270 */
[----:B------:R-:W-:Y:S02]  /*39a0*/  F2FP.BF16.F32.PACK_AB R47, RZ, R47 ;  /* 0x0000002fff2f723e */ /* 0x000fe400000010ff */
[----:B------:R-:W-:Y:S02]  /*39b0*/  F2FP.BF16.F32.PACK_AB R48, RZ, R48 ;  /* 0x00000030ff30723e */ /* 0x000fe400000010ff */
[----:B------:R-:W-:Y:S02]  /*39c0*/  ISETP.GT.AND P2, PT, R7, 0x8, P2 ;  /* 0x000000080700780c */ /* 0x000fe40001744270 */
[----:B------:R-:W-:-:S02]  /*39d0*/  F2FP.BF16.F32.PACK_AB R49, RZ, R49 ;  /* 0x00000031ff31723e */ /* 0x000fc400000010ff */
[----:B------:R-:W-:Y:S01]  /*39e0*/  F2FP.BF16.F32.PACK_AB R50, RZ, R50 ;  /* 0x00000032ff32723e */ /* 0x000fe200000010ff */
[----:B0-----:R-:W-:Y:S01]  /*39f0*/  @P6 IMAD.MOV.U32 R4, RZ, RZ, R8 ;  /* 0x000000ffff046224 */ /* 0x001fe200078e0008 */
[----:B------:R-:W-:Y:S01]  /*3a00*/  F2FP.BF16.F32.PACK_AB R51, RZ, R51 ;  /* 0x00000033ff33723e */ /* 0x000fe200000010ff */
[----:B------:R-:W-:Y:S01]  /*3a10*/  @P6 IMAD.MOV.U32 R5, RZ, RZ, R9 ;  /* 0x000000ffff056224 */ /* 0x000fe200078e0009 */
[----:B------:R-:W-:Y:S02]  /*3a20*/  F2FP.BF16.F32.PACK_AB R52, RZ, R52 ;  /* 0x00000034ff34723e */ /* 0x000fe400000010ff */
[----:B------:R-:W-:Y:S02]  /*3a30*/  F2FP.BF16.F32.PACK_AB R53, RZ, R53 ;  /* 0x00000035ff35723e */ /* 0x000fe400000010ff */
[----:B------:R0:W-:Y:S01]  /*3a40*/  @P6 STG.E.U16 desc[UR12][R4.64+0x52], R47 ;  /* 0x0000522f04006986 */ /* 0x0001e2000c10150c */
[C---:B------:R-:W-:Y:S02]  /*3a50*/  ISETP.GT.AND P6, PT, R7.reuse, RZ, P0 ;  /* 0x000000ff0700720c */ /* 0x040fe400007c4270 */
[C---:B------:R-:W-:Y:S01]  /*3a60*/  ISETP.GT.AND P0, PT, R7.reuse, 0x8, P0 ;  /* 0x000000080700780c */ /* 0x040fe20000704270 */
[----:B------:R-:W-:Y:S01]  /*3a70*/  @P5 STG.E.U16 desc[UR12][R2.64+0x60], R48 ;  /* 0x0000603002005986 */ /* 0x000fe2000c10150c */
[----:B------:R-:W-:-:S02]  /*3a80*/  ISETP.GT.AND P5, PT, R7, RZ, P1 ;  /* 0x000000ff0700720c */ /* 0x000fc40000fa4270 */
[----:B------:R-:W-:Y:S01]  /*3a90*/  ISETP.GT.AND P1, PT, R7, 0x8, P1 ;  /* 0x000000080700780c */ /* 0x000fe20000f24270 */
[----:B------:R-:W-:Y:S01]  /*3aa0*/  @P4 STG.E.U16 desc[UR12][R2.64+0x62], R49 ;  /* 0x0000623102004986 */ /* 0x000fe2000c10150c */
[----:B------:R-:W-:Y:S01]  /*3ab0*/  F2FP.BF16.F32.PACK_AB R54, RZ, R54 ;  /* 0x00000036ff36723e */ /* 0x000fe200000010ff */
[----:B0-----:R-:W-:Y:S02]  /*3ac0*/  @P3 IMAD.MOV.U32 R4, RZ, RZ, R8 ;  /* 0x000000ffff043224 */ /* 0x001fe400078e0008 */
[----:B------:R-:W-:-:S05]  /*3ad0*/  @P3 IMAD.MOV.U32 R5, RZ, RZ, R9 ;  /* 0x000000ffff053224 */ /* 0x000fca00078e0009 */
[----:B------:R0:W-:Y:S02]  /*3ae0*/  @P3 STG.E.U16 desc[UR12][R4.64+0x60], R50 ;  /* 0x0000603204003986 */ /* 0x0001e4000c10150c */
[----:B0-----:R-:W-:Y:S02]  /*3af0*/  @P2 IMAD.MOV.U32 R4, RZ, RZ, R8 ;  /* 0x000000ffff042224 */ /* 0x001fe400078e0008 */
[----:B------:R-:W-:-:S05]  /*3b00*/  @P2 IMAD.MOV.U32 R5, RZ, RZ, R9 ;  /* 0x000000ffff052224 */ /* 0x000fca00078e0009 */
[----:B------:R-:W-:Y:S04]  /*3b10*/  @P2 STG.E.U16 desc[UR12][R4.64+0x62], R51 ;  /* 0x0000623304002986 */ /* 0x000fe8000c10150c */
[----:B------:R-:W-:Y:S04]  /*3b20*/  @P5 STG.E.U16 desc[UR12][R2.64+0x70], R52 ;  /* 0x0000703402005986 */ /* 0x000fe8000c10150c */
[----:B------:R0:W-:Y:S02]  /*3b30*/  @P6 STG.E.U16 desc[UR12][R2.64+0x72], R53 ;  /* 0x0000723502006986 */ /* 0x0001e4000c10150c */
[----:B0-----:R-:W-:-:S02]  /*3b40*/  @P1 IMAD.MOV.U32 R2, RZ, RZ, R8 ;  /* 0x000000ffff021224 */ /* 0x001fc400078e0008 */
[----:B------:R-:W-:-:S05]  /*3b50*/  @P1 IMAD.MOV.U32 R3, RZ, RZ, R9 ;  /* 0x000000ffff031224 */ /* 0x000fca00078e0009 */
[----:B------:R0:W-:Y:S01]  /*3b60*/  @P1 STG.E.U16 desc[UR12][R2.64+0x70], R54 ;  /* 0x0000703602001986 */ /* 0x0001e2000c10150c */
[----:B------:R-:W-:Y:S05]  /*3b70*/  @!P0 EXIT ;  /* 0x000000000000894d */ /* 0x000fea0003800000 */
[----:B------:R-:W-:-:S05]  /*3b80*/  F2FP.BF16.F32.PACK_AB R0, RZ, R0 ;  /* 0x00000000ff00723e */ /* 0x000fca00000010ff */
[----:B------:R-:W-:Y:S01]  /*3b90*/  STG.E.U16 desc[UR12][R8.64+0x72], R0 ;  /* 0x0000720008007986 */ /* 0x000fe2000c10150c */
[----:B------:R-:W-:Y:S05]  /*3ba0*/  EXIT ;  /* 0x000000000000794d */ /* 0x000fea0003800000 */
.L_x_10:
[----:B------:R-:W-:-:S13]  /*3bb0*/  ISETP.NE.AND P0, PT, R9, RZ, PT ;  /* 0x000000ff0900720c */ /* 0x000fda0003f05270 */
[----:B------:R-:W-:Y:S05]  /*3bc0*/  @P0 EXIT ;  /* 0x000000000000094d */ /* 0x000fea0003800000 */
[----:B------:R-:W-:Y:S01]  /*3bd0*/  ELECT P0, URZ, PT ;  /* 0x00000000003f782f */ /* 0x000fe20003800000 */
[----:B------:R-:W-:-:S12]  /*3be0*/  BSSY B0, `(.L_x_83) ;  /* 0x000005c000007945 */ /* 0x000fd80003800000 */
[----:B------:R-:W-:Y:S05]  /*3bf0*/  @!P0 BRA `(.L_x_84) ;  /* 0x0000000400688947 */ /* 0x000fea0003800000 */
[----:B------:R-:W-:Y:S02]  /*3c00*/  ISETP.GE.AND P0, PT, R15, 0x1, PT ;  /* 0x000000010f00780c */ /* 0x000fe40003f06270 */
[----:B-----5:R-:W-:-:S04]  /*3c10*/  SHF.R.S32.HI R0, RZ, 0x1f, R5 ;  /* 0x0000001fff007819 */ /* 0x020fc80000011405 */
[----:B------:R-:W-:-:S07]  /*3c20*/  LEA.HI R0, R0, R5, RZ, 0x7 ;  /* 0x0000000500007211 */ /* 0x000fce00078f38ff */
[----:B------:R-:W-:Y:S05]  /*3c30*/  @!P0 BRA `(.L_x_84) ;  /* 0x0000000400588947 */ /* 0x000fea0003800000 */
[----:B------:R-:W0:Y:S01]  /*3c40*/  S2R R10, SR_CTAID.X ;  /* 0x00000000000a7919 */ /* 0x000e220000002500 */
[----:B------:R-:W1:Y:S01]  /*3c50*/  LDC.64 R8, c[0x0][0x4d8] ;  /* 0x00013600ff087b82 */ /* 0x000e620000000a00 */
[----:B------:R-:W-:Y:S01]  /*3c60*/  LOP3.LUT R0, R0, 0xffffff80, RZ, 0xc0, !PT ;  /* 0xffffff8000007812 */ /* 0x000fe200078ec0ff */
[----:B------:R-:W-:Y:S01]  /*3c70*/  ULDC.64 UR4, c[0x0][0x4b0] ;  /* 0x00012c0000047ab9 */ /* 0x000fe20000000a00 */
[----:B------:R-:W-:Y:S01]  /*3c80*/  LOP3.LUT P0, RZ, R5, 0x1f, RZ, 0xc0, !PT ;  /* 0x0000001f05ff7812 */ /* 0x000fe2000780c0ff */
[----:B------:R-:W-:Y:S01]  /*3c90*/  IMAD.SHL.U32 R6, R6, 0x40, RZ ;  /* 0x0000004006067824 */ /* 0x000fe200078e00ff */
[----:B------:R-:W-:Y:S01]  /*3ca0*/  LOP3.LUT R12, R3, 0x2, RZ, 0xfc, !PT ;  /* 0x00000002030c7812 */ /* 0x000fe200078efcff */
[----:B------:R-:W-:Y:S02]  /*3cb0*/  IMAD.IADD R0, R5, 0x1, -R0 ;  /* 0x0000000105007824 */ /* 0x000fe400078e0a00 */
[----:B------:R-:W-:Y:S02]  /*3cc0*/  VIADD R14, R7, 0x1 ;  /* 0x00000001070e7836 */ /* 0x000fe40000000000 */
[----:B------:R-:W-:Y:S01]  /*3cd0*/  IMAD.MOV.U32 R13, RZ, RZ, RZ ;  /* 0x000000ffff0d7224 */ /* 0x000fe200078e00ff */
[C---:B------:R-:W-:Y:S01]  /*3ce0*/  ISETP.NE.AND P2, PT, R0.reuse, RZ, PT ;  /* 0x000000ff0000720c */ /* 0x040fe20003f45270 */
[----:B------:R-:W-:Y:S01]  /*3cf0*/  IMAD.MOV.U32 R2, RZ, RZ, RZ ;  /* 0x000000ffff027224 */ /* 0x000fe200078e00ff */
[----:B------:R-:W-:Y:S01]  /*3d00*/  ISETP.NE.OR P0, PT, R0, RZ, !P0 ;  /* 0x000000ff0000720c */ /* 0x000fe20004705670 */
[----:B------:R-:W-:-:S02]  /*3d10*/  IMAD.MOV.U32 R0, RZ, RZ, 0x1 ;  /* 0x00000001ff007424 */ /* 0x000fc400078e00ff */
[----:B-1----:R-:W-:Y:S02]  /*3d20*/  IMAD R8, R23, UR4, R8 ;  /* 0x0000000417087c24 */ /* 0x002fe4000f8e0208 */
[----:B------:R-:W-:Y:S02]  /*3d30*/  IMAD R9, R4, UR5, R9 ;  /* 0x0000000504097c24 */ /* 0x000fe4000f8e0209 */
[----:B0-----:R-:W-:-:S07]  /*3d40*/  IMAD.SHL.U32 R10, R10, 0x40, RZ ;  /* 0x000000400a0a7824 */ /* 0x001fce00078e00ff */
.L_x_88:
[----:B------:R-:W0:Y:S01]  /*3d50*/  S2R R5, SR_CgaCtaId ;  /* 0x0000000000057919 */ /* 0x000e220000008800 */
[----:B------:R-:W-:-:S04]  /*3d60*/  MOV R4, 0x400 ;  /* 0x0000040000047802 */ /* 0x000fc80000000f00 */
[----:B0-----:R-:W-:Y:S02]  /*3d70*/  LEA R11, R5, R4, 0x18 ;  /* 0x00000004050b7211 */ /* 0x001fe400078ec0ff */
[----:B------:R-:W-:-:S03]  /*3d80*/  SHF.L.U32 R4, R0, 0x1f, RZ ;  /* 0x0000001f00047819 */ /* 0x000fc600000006ff */
[----:B------:R-:W-:-:S07]  /*3d90*/  IMAD R5, R2, 0x8, R11 ;  /* 0x0000000802057824 */ /* 0x000fce00078e020b */
.L_x_85:
[----:B0-----:R0:W1:Y:S02]  /*3da0*/  SYNCS.PHASECHK.TRANS64.TRYWAIT P1, [R5+URZ+0x38070], R4 ;  /* 0x03807004050075a7 */ /* 0x001064000802017f */
[----:B-1----:R-:W-:Y:S05]  /*3db0*/  @!P1 NANOSLEEP.SYNCS 0x989680 ;  /* 0x009896800000995d */ /* 0x002fea0003900000 */
[----:B------:R-:W1:Y:S02]  /*3dc0*/  @!P1 SYNCS.PHASECHK.TRANS64 P1, [R5+URZ+0x38070], R4 ;  /* 0x03807004050095a7 */ /* 0x000e64000802007f */
[----:B-1----:R-:W-:Y:S05]  /*3dd0*/  @!P1 BRA `(.L_x_85) ;  /* 0xfffffffc00f09947 */ /* 0x002fea000383ffff */
[----:B0-----:R-:W0:Y:S02]  /*3de0*/  @!P2 LDC R4, c[0x0][0x500] ;  /* 0x00014000ff04ab82 */ /* 0x001e240000000800 */
[----:B0-----:R0:W-:Y:S02]  /*3df0*/  @!P2 SYNCS.ARRIVE.TRANS64 RZ, [R5+URZ+0x38000], R4 ;  /* 0x0380000405ffa9a7 */ /* 0x0011e4000800003f */
[----:B0-----:R-:W-:-:S04]  /*3e00*/  PRMT R4, R12, 0x9910, RZ ;  /* 0x000099100c047816 */ /* 0x001fc800000000ff */
[----:B------:R-:W-:-:S13]  /*3e10*/  ISETP.NE.AND P1, PT, R4, 0x2, PT ;  /* 0x000000020400780c */ /* 0x000fda0003f25270 */
[----:B------:R-:W-:Y:S05]  /*3e20*/  @P1 BRA `(.L_x_86) ;  /* 0x0000000000041947 */ /* 0x000fea0003800000 */
[----:B------:R-:W-:Y:S01]  /*3e30*/  BPT.TRAP 0x1 ;  /* 0x000000040000795c */ /* 0x000fe20000300000 */
.L_x_86:
[----:B------:R-:W-:Y:S05]  /*3e40*/  @P0 BRA `(.L_x_87) ;  /* 0x0000000000040947 */ /* 0x000fea0003800000 */
[----:B------:R-:W-:Y:S01]  /*3e50*/  BPT.TRAP 0x1 ;  /* 0x000000040000795c */ /* 0x000fe20000300000 */
.L_x_87:
[----:B------:R-:W-:Y:S01]  /*3e60*/  ULDC UR6, c[0x0][0x48c] ;  /* 0x0001230000067ab9 */ /* 0x000fe20000000800 */
[----:B------:R-:W-:Y:S01]  /*3e70*/  R2UR UR11, R13 ;  /* 0x000000000d0b72ca */ /* 0x000fe200000e0000 */
[----:B------:R-:W-:Y:S01]  /*3e80*/  UISETP.NE.AND UP1, UPT, UR6, 0x1, UPT ;  /* 0x000000010600788c */ /* 0x000fe2000bf25270 */
[----:B------:R-:W-:Y:S01]  /*3e90*/  R2UR UR15, R11 ;  /* 0x000000000b0f72ca */ /* 0x000fe200000e0000 */
[----:B------:R-:W-:Y:S01]  /*3ea0*/  ULDC UR12, c[0x0][0x498] ;  /* 0x00012600000c7ab9 */ /* 0x000fe20000000800 */
[----:B------:R-:W-:Y:S01]  /*3eb0*/  R2UR UR18, R5 ;  /* 0x00000000051272ca */ /* 0x000fe200000e0000 */
[----:B------:R-:W-:Y:S01]  /*3ec0*/  UISETP.NE.AND UP0, UPT, UR12, 0x1, UPT ;  /* 0x000000010c00788c */ /* 0x000fe2000bf05270 */
[----:B------:R-:W-:Y:S01]  /*3ed0*/  R2UR UR13, R2 ;  /* 0x00000000020d72ca */ /* 0x000fe200000e0000 */
[----:B------:R-:W-:Y:S01]  /*3ee0*/  UIADD3 UR10, -UR6, URZ, URZ ;  /* 0x0000003f060a7290 */ /* 0x000fe2000fffe13f */
[C---:B------:R-:W-:Y:S01]  /*3ef0*/  R2UR UR7, R13.reuse ;  /* 0x000000000d0772ca */ /* 0x040fe200000e0000 */
[----:B------:R-:W-:Y:S01]  /*3f00*/  VIADD R14, R14, 0xffffffff ;  /* 0xffffffff0e0e7836 */ /* 0x000fe20000000000 */
[----:B------:R-:W-:Y:S01]  /*3f10*/  PRMT R4, R8, 0x40, R9 ;  /* 0x0000004008047816 */ /* 0x000fe20000000009 */
[----:B------:R-:W-:Y:S01]  /*3f20*/  ULDC.64 UR22, c[0x0][0x198] ;  /* 0x0000660000167ab9 */ /* 0x000fe20000000a00 */
[----:B------:R-:W-:Y:S01]  /*3f30*/  @UP1 ULDC.64 UR8, c[0x0][0x490] ;  /* 0x0001240000081ab9 */ /* 0x000fe20000000a00 */
[----:B------:R-:W-:Y:S01]  /*3f40*/  ULDC.64 UR16, c[0x0][0x4b8] ;  /* 0x00012e0000107ab9 */ /* 0x000fe20000000a00 */
[----:B------:R-:W-:Y:S01]  /*3f50*/  UIMAD.WIDE.U32 UR4, UR11, UR8, URZ ;  /* 0x000000080b0472a5 */ /* 0x000fe2000f8e003f */
[----:B------:R-:W-:Y:S01]  /*3f60*/  ISETP.GT.AND P3, PT, R14, 0x1, PT ;  /* 0x000000010e00780c */ /* 0x000fe20003f64270 */
[----:B------:R-:W-:Y:S01]  /*3f70*/  @UP0 ULDC UR6, c[0x0][0x4a0] ;  /* 0x0001280000060ab9 */ /* 0x000fe20000000800 */
[----:B------:R-:W-:Y:S01]  /*3f80*/  @UP0 ULDC UR8, c[0x0][0x49c] ;  /* 0x0001270000080ab9 */ /* 0x000fe20000000800 */
[----:B------:R-:W-:Y:S01]  /*3f90*/  @UP1 USHF.R.U32.HI UR11, URZ, UR9, UR5 ;  /* 0x000000093f0b1299 */ /* 0x000fe20008011605 */
[----:B------:R-:W-:Y:S01]  /*3fa0*/  VIADD R2, R2, 0x1 ;  /* 0x0000000102027836 */ /* 0x000fe20000000000 */
[----:B------:R-:W-:Y:S01]  /*3fb0*/  ULEA UR4, UR13, UR15, 0xd ;  /* 0x0000000f0d047291 */ /* 0x000fe2000f8e683f */
[----:B------:R-:W-:Y:S01]  /*3fc0*/  VIADD R13, R13, 0x40 ;  /* 0x000000400d0d7836 */ /* 0x000fe20000000000 */
[----:B------:R-:W-:-:S02]  /*3fd0*/  UIMAD.WIDE.U32 UR8, UR11, UR8, URZ ;  /* 0x000000080b0872a5 */ /* 0x000fc4000f8e003f */
[----:B------:R-:W-:Y:S01]  /*3fe0*/  UIADD3 UR5, UR18, 0x38000, URZ ;  /* 0x0003800012057890 */ /* 0x000fe2000fffe03f */
[----:B------:R-:W-:Y:S01]  /*3ff0*/  R2UR UR18, R4 ;  /* 0x00000000041272ca */ /* 0x000fe200000e0000 */
[----:B------:R-:W-:Y:S01]  /*4000*/  UMOV UR13, UR11 ;  /* 0x0000000b000d7c82 */ /* 0x000fe20008000000 */
[----:B------:R-:W-:Y:S01]  /*4010*/  @UP0 USHF.R.U32.HI UR13, URZ, UR6, UR9 ;  /* 0x000000063f0d0299 */ /* 0x000fe20008011609 */
[----:B------:R-:W-:Y:S01]  /*4020*/  R2UR UR6, R10 ;  /* 0x000000000a0672ca */ /* 0x000fe200000e0000 */
[----:B------:R-:W-:Y:S01]  /*4030*/  UIADD3 UR14, UP1, UR22, 0xf0, URZ ;  /* 0x000000f0160e7890 */ /* 0x000fe2000ff3e03f */
[----:B------:R-:W-:Y:S01]  /*4040*/  ISETP.NE.AND P1, PT, R2, 0xe, PT ;  /* 0x0000000e0200780c */ /* 0x000fe20003f25270 */
[----:B------:R-:W-:Y:S02]  /*4050*/  UIADD3 UR8, -UR13, URZ, URZ ;  /* 0x0000003f0d087290 */ /* 0x000fe4000fffe13f */
[----:B------:R-:W-:Y:S01]  /*4060*/  UIMAD UR9, UR11, UR10, UR7 ;  /* 0x0000000a0b0972a4 */ /* 0x000fe2000f8e0207 */
[----:B------:R-:W-:Y:S01]  /*4070*/  R2UR UR10, R6 ;  /* 0x00000000060a72ca */ /* 0x000fe200000e0000 */
[----:B------:R-:W-:Y:S01]  /*4080*/  UIADD3 UR22, UP2, UR22, 0x1f0, URZ ;  /* 0x000001f016167890 */ /* 0x000fe2000ff5e03f */
[----:B------:R-:W-:Y:S01]  /*4090*/  SEL R5, RZ, 0x1, P1 ;  /* 0x00000001ff057807 */ /* 0x000fe20000800000 */
[----:B------:R-:W-:Y:S01]  /*40a0*/  UIMAD UR12, UR12, UR8, UR11 ;  /* 0x000000080c0c72a4 */ /* 0x000fe2000f8e020b */
[----:B------:R-:W-:Y:S01]  /*40b0*/  SEL R2, R2, RZ, P1 ;  /* 0x000000ff02027207 */ /* 0x000fe20000800000 */
[----:B------:R-:W-:Y:S01]  /*40c0*/  ULDC.64 UR20, c[0x0][0x4d0] ;  /* 0x0001340000147ab9 */ /* 0x000fe20000000a00 */
[----:B------:R-:W-:Y:S01]  /*40d0*/  UIADD3.X UR15, URZ, UR23, URZ, UP1, !UPT ;  /* 0x000000173f0f7290 */ /* 0x000fe20008ffe43f */
[----:B------:R-:W-:Y:S01]  /*40e0*/  LOP3.LUT R0, R0, R5, RZ, 0x3c, !PT ;  /* 0x0000000500007212 */ /* 0x000fe200078e3cff */
[----:B------:R-:W-:-:S02]  /*40f0*/  UIADD3 UR8, UR4, 0x1c000, URZ ;  /* 0x0001c00004087890 */ /* 0x000fc4000fffe03f */
[----:B------:R-:W-:Y:S02]  /*4100*/  UIMAD UR11, UR9, UR16, UR20 ;  /* 0x00000010090b72a4 */ /* 0x000fe4000f8e0214 */
[----:B------:R-:W-:Y:S02]  /*4110*/  UIMAD UR12, UR12, UR17, UR21 ;  /* 0x000000110c0c72a4 */ /* 0x000fe4000f8e0215 */
[----:B------:R-:W-:Y:S02]  /*4120*/  UIADD3.X UR23, URZ, UR23, URZ, UP2, !UPT ;  /* 0x000000173f177290 */ /* 0x000fe400097fe43f */
[----:B------:R-:W-:Y:S01]  /*4130*/  UPRMT UR18, UR18, 0x5410, URZ ;  /* 0x0000541012127896 */ /* 0x000fe2000800003f */
[----:B------:R-:W-:Y:S01]  /*4140*/  UMOV UR16, 0x0 ;  /* 0x0000000000107882 */ /* 0x000fe20000000000 */
[----:B------:R-:W-:Y:S01]  /*4150*/  UMOV UR17, 0x10000000 ;  /* 0x1000000000117882 */ /* 0x000fe20000000000 */
[----:B------:R-:W-:Y:S01]  /*4160*/  UMOV UR9, UR5 ;  /* 0x0000000500097c82 */ /* 0x000fe20008000000 */
[----:B------:R0:W-:Y:S05]  /*4170*/  UTMALDG.2D [UR4], [UR14], desc[UR16] ;  /* 0x000010040e0075b4 */ /* 0x0001ea0008009000 */
[----:B------:R0:W-:Y:S02]  /*4180*/  UTMALDG.4D.IM2COL [UR8], [UR22], UR18 ;  /* 0x00000008160073b4 */ /* 0x0001e40008058012 */
[----:B0-----:R-:W-:Y:S05]  /*4190*/  @P3 BRA `(.L_x_88) ;  /* 0xfffffff800ec3947 */ /* 0x001fea000383ffff */
.L_x_84:
[----:B------:R-:W-:Y:S05]  /*41a0*/  BSYNC B0 ;  /* 0x0000000000007941 */ /* 0x000fea0003800000 */
.L_x_83:
[----:B------:R-:W-:Y:S01]  /*41b0*/  ISETP.GE.U32.AND P0, PT, R7, 0xe, PT ;  /* 0x0000000e0700780c */ /* 0x000fe20003f06070 */
[----:B------:R-:W-:-:S12]  /*41c0*/  IMAD.MOV.U32 R4, RZ, RZ, 0x1 ;  /* 0x00000001ff047424 */ /* 0x000fd800078e00ff */
[----:B------:R-:W-:Y:S05]  /*41d0*/  @!P0 BRA `(.L_x_89) ;  /* 0x00000000001c8947 */ /* 0x000fea0003800000 */
[----:B------:R-:W-:-:S05]  /*41e0*/  SHF.R.U32.HI R4, RZ, 0x1, R7 ;  /* 0x00000001ff047819 */ /* 0x000fca0000011607 */
[----:B------:R-:W-:-:S05]  /*41f0*/  IMAD.WIDE.U32 R4, R4, -0x6db6db6d, RZ ;  /* 0x9249249304047825 */ /* 0x000fca00078e00ff */
[----:B-----5:R-:W-:-:S04]  /*4200*/  SHF.R.U32.HI R0, RZ, 0x2, R5 ;  /* 0x00000002ff007819 */ /* 0x020fc80000011605 */
[----:B------:R-:W-:-:S04]  /*4210*/  LOP3.LUT R0, R0, 0x1, RZ, 0xc0, !PT ;  /* 0x0000000100007812 */ /* 0x000fc800078ec0ff */
[----:B------:R-:W-:-:S04]  /*4220*/  ISETP.NE.U32.AND P0, PT, R0, 0x1, PT ;  /* 0x000000010000780c */ /* 0x000fc80003f05070 */
[----:B------:R-:W-:-:S04]  /*4230*/  ISETP.NE.U32.AND.EX P0, PT, RZ, RZ, PT, P0 ;  /* 0x000000ffff00720c */ /* 0x000fc80003f05100 */
[----:B------:R-:W-:-:S09]  /*4240*/  SEL R4, RZ, 0x1, !P0 ;  /* 0x00000001ff047807 */ /* 0x000fd20004000000 */
.L_x_89:
[----:B------:R-:W-:Y:S05]  /*4250*/  WARPSYNC.ALL ;  /* 0x0000000000007948 */ /* 0x000fea0003800000 */
[----:B------:R-:W-:-:S13]  /*4260*/  ELECT P0, URZ, PT ;  /* 0x00000000003f782f */ /* 0x000fda0003800000 */
[----:B------:R-:W-:Y:S05]  /*4270*/  @!P0 EXIT ;  /* 0x000000000000894d */ /* 0x000fea0003800000 */
[----:B------:R-:W-:-:S04]  /*4280*/  LOP3.LUT R3, R3, 0x2, RZ, 0xfc, !PT ;  /* 0x0000000203037812 */ /* 0x000fc800078efcff */
[----:B------:R-:W-:-:S13]  /*4290*/  ISETP.NE.AND P0, PT, R3, 0x3, PT ;  /* 0x000000030300780c */ /* 0x000fda0003f05270 */
[----:B------:R-:W-:Y:S05]  /*42a0*/  @!P0 BRA `(.L_x_90) ;  /* 0x0000000000048947 */ /* 0x000fea0003800000 */
[----:B------:R-:W-:Y:S01]  /*42b0*/  BPT.TRAP 0x1 ;  /* 0x000000040000795c */ /* 0x000fe20000300000 */
.L_x_90:
[----:B------:R-:W0:Y:S01]  /*42c0*/  S2R R5, SR_CgaCtaId ;  /* 0x0000000000057919 */ /* 0x000e220000008800 */
[----:B-----5:R-:W-:Y:S02]  /*42d0*/  SHF.R.U32.HI R2, RZ, 0x1, R7 ;  /* 0x00000001ff027819 */ /* 0x020fe40000011607 */
[----:B------:R-:W-:-:S03]  /*42e0*/  MOV R0, 0x400 ;  /* 0x0000040000007802 */ /* 0x000fc60000000f00 */
[----:B------:R-:W-:-:S05]  /*42f0*/  IMAD.WIDE.U32 R2, R2, -0x6db6db6d, RZ ;  /* 0x9249249302027825 */ /* 0x000fca00078e00ff */
[----:B------:R-:W-:Y:S02]  /*4300*/  SHF.R.U32.HI R2, RZ, 0x2, R3 ;  /* 0x00000002ff027819 */ /* 0x000fe40000011603 */
[----:B------:R-:W-:-:S03]  /*4310*/  SHF.L.U32 R3, R4, 0x1f, RZ ;  /* 0x0000001f04037819 */ /* 0x000fc600000006ff */
[----:B------:R-:W-:Y:S01]  /*4320*/  IMAD R7, R2, -0xe, R7 ;  /* 0xfffffff202077824 */ /* 0x000fe200078e0207 */
[----:B0-----:R-:W-:-:S05]  /*4330*/  LEA R0, R5, R0, 0x18 ;  /* 0x0000000005007211 */ /* 0x001fca00078ec0ff */
[----:B------:R-:W-:-:S04]  /*4340*/  VIADD R0, R0, 0x38070 ;  /* 0x0003807000007836 */ /* 0x000fc80000000000 */
[----:B------:R-:W-:-:S07]  /*4350*/  IMAD R2, R7, 0x8, R0 ;  /* 0x0000000807027824 */ /* 0x000fce00078e0200 */
.L_x_91:
[----:B0-----:R0:W1:Y:S02]  /*4360*/  SYNCS.PHASECHK.TRANS64.TRYWAIT P0, [R2+URZ], R3 ;  /* 0x00000003020075a7 */ /* 0x001064000800017f */
[----:B-1----:R-:W-:Y:S05]  /*4370*/  @!P0 NANOSLEEP.SYNCS 0x989680 ;  /* 0x009896800000895d */ /* 0x002fea0003900000 */
[----:B------:R-:W1:Y:S02]  /*4380*/  @!P0 SYNCS.PHASECHK.TRANS64 P0, [R2+URZ], R3 ;  /* 0x00000003020085a7 */ /* 0x000e64000800007f */
[----:B-1----:R-:W-:Y:S05]  /*4390*/  @!P0 BRA `(.L_x_91) ;  /* 0xfffffffc00f08947 */ /* 0x002fea000383ffff */
[----:B------:R-:W-:-:S05]  /*43a0*/  VIADD R7, R7, 0x1 ;  /* 0x0000000107077836 */ /* 0x000fca0000000000 */
[----:B------:R-:W-:-:S04]  /*43b0*/  ISETP.NE.AND P0, PT, R7, 0xe, PT ;  /* 0x0000000e0700780c */ /* 0x000fc80003f05270 */
[----:B0-----:R-:W-:Y:S02]  /*43c0*/  SEL R3, RZ, 0x1, P0 ;  /* 0x00000001ff037807 */ /* 0x001fe40000000000 */
[----:B------:R-:W-:Y:S02]  /*43d0*/  SEL R7, R7, RZ, P0 ;  /* 0x000000ff07077207 */ /* 0x000fe40000000000 */
[----:B------:R-:W-:-:S03]  /*43e0*/  LOP3.LUT R5, R4, R3, RZ, 0x3c, !PT ;  /* 0x0000000304057212 */ /* 0x000fc600078e3cff */
[----:B------:R-:W-:Y:S01]  /*43f0*/  IMAD R2, R7, 0x8, R0 ;  /* 0x0000000807027824 */ /* 0x000fe200078e0200 */
[----:B------:R-:W-:-:S07]  /*4400*/  SHF.L.U32 R3, R5, 0x1f, RZ ;  /* 0x0000001f05037819 */ /* 0x000fce00000006ff */
.L_x_92:
        /* <DEDUP_REMOVED lines=11> */
.L_x_93:
        /* <DEDUP_REMOVED lines=11> */
.L_x_94:
        /* <DEDUP_REMOVED lines=11> */
.L_x_95:
        /* <DEDUP_REMOVED lines=11> */
.L_x_96:
        /* <DEDUP_REMOVED lines=11> */
.L_x_97:
        /* <DEDUP_REMOVED lines=11> */
.L_x_98:
        /* <DEDUP_REMOVED lines=11> */
.L_x_99:
        /* <DEDUP_REMOVED lines=11> */
.L_x_100:
        /* <DEDUP_REMOVED lines=11> */
.L_x_101:
        /* <DEDUP_REMOVED lines=11> */
.L_x_102:
        /* <DEDUP_REMOVED lines=11> */
.L_x_103:
        /* <DEDUP_REMOVED lines=11> */
.L_x_104:
[----:B0-----:R0:W1:Y:S02]  /*4c50*/  SYNCS.PHASECHK.TRANS64.TRYWAIT P0, [R7+URZ], R0 ;  /* 0x00000000070075a7 */ /* 0x001064000800017f */
[----:B-1----:R-:W-:Y:S05]  /*4c60*/  @!P0 NANOSLEEP.SYNCS 0x989680 ;  /* 0x009896800000895d */ /* 0x002fea0003900000 */
[----:B------:R-:W1:Y:S02]  /*4c70*/  @!P0 SYNCS.PHASECHK.TRANS64 P0, [R7+URZ], R0 ;  /* 0x00000000070085a7 */ /* 0x000e64000800007f */
[----:B-1----:R-:W-:Y:S05]  /*4c80*/  @P0 EXIT ;  /* 0x000000000000094d */ /* 0x002fea0003800000 */
[----:B------:R-:W-:Y:S05]  /*4c90*/  BRA `(.L_x_104) ;  /* 0xfffffffc00ec7947 */ /* 0x000fea000383ffff */
.L_x_105:
[----:B------:R-:W-:-:S00]  /*4ca0*/  BRA `(.L_x_105) ;  /* 0xfffffffc00fc7947 */ /* 0x000fc0000383ffff */
[----:B------:R-:W-:-:S00]  /*4cb0*/  NOP ;  /* 0x0000000000007918 */ /* 0x000fc00000000000 */
        /* <DEDUP_REMOVED lines=12> */
.L_x_106:


//--------------------- .nv.shared._ZN7cutlass13device_kernelINS_4conv6kernel13ConvUniversalINS1_16ConvProblemShapeILNS1_8OperatorE2ELi2EEENS1_10collective14CollectiveConvINS1_46MainloopSm90TmaGmmaWarpSpecializedImplicitGemmILS5_2ELi14ELi2EN4cute5tupleIJNSA_1CILi1EEESD_SD_EEENS1_36KernelImplicitTmaWarpSpecializedSm90ELi1EEENSB_IJNSC_ILi64EEENSB_IJSH_EEESI_EEENS_10bfloat16_tESK_NSA_8TiledMMAINSA_8MMA_AtomIJNSA_4SM904GMMA27MMA_64x64x16_F32BF16BF16_SSILNSO_5MajorE1ELSQ_1ELNSO_7ScaleInE1ELSR_1EEEEEENSA_6LayoutISE_NSB_IJNSC_ILi0EEESV_SV_EEEEENSB_IJNSA_10UnderscoreESY_SY_EEEEENS7_6detail26Sm90ImplicitGemmTileTraitsINSA_13SM90_TMA_LOADENSA_14ComposedLayoutINSA_7SwizzleILi3ELi4ELi3EEENSA_18smem_ptr_flag_bitsILi16EEENSU_INSB_IJNSB_IJSH_SD_EEENSB_IJNSC_ILi8EEES1A_EEENSB_IJSD_NSC_ILi14EEEEEEEEENSB_IJNSB_IJSD_SV_EEENSB_IJSH_NSC_ILi512EEEEEENSB_IJSV_NSC_ILi4096EEEEEEEEEEEEEvEENS12_INSA_20SM90_TMA_LOAD_IM2COLES1M_vEEEENS_8epilogue10collective6detail29Sm90TmaWarpSpecializedAdapterINS1S_15DefaultEpilogueISK_NSB_IJlNSB_IJSD_llEEESV_EEES1X_NS1R_6thread17LinearCombinationISK_Li1EffLNS1Y_9ScaleType4KindE0ELNS_15FloatRoundStyleE2ESK_EENS_4gemm15EpilogueDefaultEEEEEvvEEEEvNT_6ParamsE --------------------------
	.section	.nv.shared._ZN7cutlass13device_kernelINS_4conv6kernel13ConvUniversalINS1_16ConvProblemShapeILNS1_8OperatorE2ELi2EEENS1_10collective14CollectiveConvINS1_46MainloopSm90TmaGmmaWarpSpecializedImplicitGemmILS5_2ELi14ELi2EN4cute5tupleIJNSA_1CILi1EEESD_SD_EEENS1_36KernelImplicitTmaWarpSpecializedSm90ELi1EEENSB_IJNSC_ILi64EEENSB_IJSH_EEESI_EEENS_10bfloat16_tESK_NSA_8TiledMMAINSA_8MMA_AtomIJNSA_4SM904GMMA27MMA_64x64x16_F32BF16BF16_SSILNSO_5MajorE1ELSQ_1ELNSO_7ScaleInE1ELSR_1EEEEEENSA_6LayoutISE_NSB_IJNSC_ILi0EEESV_SV_EEEEENSB_IJNSA_10UnderscoreESY_SY_EEEEENS7_6detail26Sm90ImplicitGemmTileTraitsINSA_13SM90_TMA_LOADENSA_14ComposedLayoutINSA_7SwizzleILi3ELi4ELi3EEENSA_18smem_ptr_flag_bitsILi16EEENSU_INSB_IJNSB_IJSH_SD_EEENSB_IJNSC_ILi8EEES1A_EEENSB_IJSD_NSC_ILi14EEEEEEEEENSB_IJNSB_IJSD_SV_EEENSB_IJSH_NSC_ILi512EEEEEENSB_IJSV_NSC_ILi4096EEEEEEEEEEEEEvEENS12_INSA_20SM90_TMA_LOAD_IM2COLES1M_vEEEENS_8epilogue10collective6detail29Sm90TmaWarpSpecializedAdapterINS1S_15DefaultEpilogueISK_NSB_IJlNSB_IJSD_llEEESV_EEES1X_NS1R_6thread17LinearCombinationISK_Li1EffLNS1Y_9ScaleType4KindE0ELNS_15FloatRoundStyleE2ESK_EENS_4gemm15EpilogueDefaultEEEEEvvEEEEvNT_6ParamsE,"aw",@nobits
	.sectionflags	@""
	.align	16
	.zero		1024


//--------------------- .nv.shared.reserved.0     --------------------------
	.section	.nv.shared.reserved.0,"aw",@nobits
	.weak		__nv_reservedSMEM_offset_0_alias
	.size		__nv_reservedSMEM_offset_0_alias, 0, 0
	.other		__nv_reservedSMEM_offset_0_alias,@"STO_CUDA_RESERVED_SHARED STV_DEFAULT"
__nv_reservedSMEM_offset_0_alias:
	.zero		0


//--------------------- .nv.global                --------------------------
	.section	.nv.global,"aw",@nobits
.nv.global:
	.type		_ZN39_INTERNAL_9b7d3134_4_k_cu_323341d0_27884cute1_E,@object
	.size		_ZN39_INTERNAL_9b7d3134_4_k_cu_323341d0_27884cute1_E,(_ZN39_INTERNAL_9b7d3134_4_k_cu_323341d0_27884cuda3std3__45__cpo6cbeginE - _ZN39_INTERNAL_9b7d3134_4_k_cu_323341d0_27884cute1_E)
_ZN39_INTERNAL_9b7d3134_4_k_cu_323341d0_27884cute1_E:
	.zero		1
	.type		_ZN39_INTERNAL_9b7d3134_4_k_cu_323341d0_27884cuda3std3__45__cpo6cbeginE,@object
	.size		_ZN39_INTERNAL_9b7d3134_4_k_cu_323341d0_27884cuda3std3__45__cpo6cbeginE,(_ZN39_INTERNAL_9b7d3134_4_k_cu_323341d0_27884cuda3std3__48in_placeE - _ZN39_INTERNAL_9b7d3134_4_k_cu_323341d0_27884cuda3std3__45__cpo6cbeginE)
_ZN39_INTERNAL_9b7d3134_4_k_cu_323341d0_27884cuda3std3__45__cpo6cbeginE:
	.zero		1
	.type		_ZN39_INTERNAL_9b7d3134_4_k_cu_323341d0_27884cuda3std3__48in_placeE,@object
	.size		_ZN39_INTERNAL_9b7d3134_4_k_cu_323341d0_27884cuda3std3__48in_placeE,(_ZN39_INTERNAL_9b7d3134_4_k_cu_323341d0_27884cuda3std6ranges3__45__cpo9iter_moveE - _ZN39_INTERNAL_9b7d3134_4_k_cu_323341d0_27884cuda3std3__48in_placeE)
_ZN39_INTERNAL_9b7d3134_4_k_cu_323341d0_27884cuda3std3__48in_placeE:
	.zero		1
	.type		_ZN39_INTERNAL_9b7d3134_4_k_cu_323341d0_27884cuda3std6ranges3__45__cpo9iter_moveE,@object
	.size		_ZN39_INTERNAL_9b7d3134_4_k_cu_323341d0_27884cuda3std6ranges3__45__cpo9iter_moveE,(_ZN39_INTERNAL_9b7d3134_4_k_cu_323341d0_27884cuda3std3__45__cpo5beginE - _ZN39_INTERNAL_9b7d3134_4_k_cu_323341d0_27884cuda3std6ranges3__45__cpo9iter_moveE)
_ZN39_INTERNAL_9b7d3134_4_k_cu_323341d0_27884cuda3std6ranges3__45__cpo9iter_moveE:
	.zero		1
	.type		_ZN39_INTERNAL_9b7d3134_4_k_cu_323341d0_27884cuda3std3__45__cpo5beginE,@object
	.size		_ZN39_INTERNAL_9b7d3134_4_k_cu_323341d0_27884cuda3std3__45__cpo5beginE,(_ZN39_INTERNAL_9b7d3134_4_k_cu_323341d0_27884cuda3std3__441_GLOBAL__N__9b7d3134_4_k_cu_323341d0_27886ignoreE - _ZN39_INTERNAL_9b7d3134_4_k_cu_323341d0_27884cuda3std3__45__cpo5beginE)
_ZN39_INTERNAL_9b7d3134_4_k_cu_323341d0_27884cuda3std3__45__cpo5beginE:
	.zero		1
	.type		_ZN39_INTERNAL_9b7d3134_4_k_cu_323341d0_27884cuda3std3__441_GLOBAL__N__9b7d3134_4_k_cu_323341d0_27886ignoreE,@object
	.size		_ZN39_INTERNAL_9b7d3134_4_k_cu_323341d0_27884cuda3std3__441_GLOBAL__N__9b7d3134_4_k_cu_323341d0_27886ignoreE,(_ZN39_INTERNAL_9b7d3134_4_k_cu_323341d0_27884cute7productE - _ZN39_INTERNAL_9b7d3134_4_k_cu_323341d0_27884cuda3std3__441_GLOBAL__N__9b7d3134_4_k_cu_323341d0_27886ignoreE)
_ZN39_INTERNAL_9b7d3134_4_k_cu_323341d0_27884cuda3std3__441_GLOBAL__N__9b7d3134_4_k_cu_323341d0_27886ignoreE:
	.zero		1
	.type		_ZN39_INTERNAL_9b7d3134_4_k_cu_323341d0_27884cute7productE,@object
	.size		_ZN39_INTERNAL_9b7d3134_4_k_cu_323341d0_27884cute7productE,(_ZN39_INTERNAL_9b7d3134_4_k_cu_323341d0_27884cuda3std3__45__cpo3endE - _ZN39_INTERNAL_9b7d3134_4_k_cu_323341d0_27884cute7productE)
_ZN39_INTERNAL_9b7d3134_4_k_cu_323341d0_27884cute7productE:
	.zero		1
	.type		_ZN39_INTERNAL_9b7d3134_4_k_cu_323341d0_27884cuda3std3__45__cpo3endE,@object
	.size		_ZN39_INTERNAL_9b7d3134_4_k_cu_323341d0_27884cuda3std3__45__cpo3endE,(_ZN39_INTERNAL_9b7d3134_4_k_cu_323341d0_27884cuda3std3__419piecewise_constructE - _ZN39_INTERNAL_9b7d3134_4_k_cu_323341d0_27884cuda3std3__45__cpo3endE)
_ZN39_INTERNAL_9b7d3134_4_k_cu_323341d0_27884cuda3std3__45__cpo3endE:
	.zero		1
	.type		_ZN39_INTERNAL_9b7d3134_4_k_cu_323341d0_27884cuda3std3__419piecewise_constructE,@object
	.size		_ZN39_INTERNAL_9b7d3134_4_k_cu_323341d0_27884cuda3std3__419piecewise_constructE,(_ZN39_INTERNAL_9b7d3134_4_k_cu_323341d0_27884cuda3std3__45__cpo4cendE - _ZN39_INTERNAL_9b7d3134_4_k_cu_323341d0_27884cuda3std3__419piecewise_constructE)
_ZN39_INTERNAL_9b7d3134_4_k_cu_323341d0_27884cuda3std3__419piecewise_constructE:
	.zero		1
	.type		_ZN39_INTERNAL_9b7d3134_4_k_cu_323341d0_27884cuda3std3__45__cpo4cendE,@object
	.size		_ZN39_INTERNAL_9b7d3134_4_k_cu_323341d0_27884cuda3std3__45__cpo4cendE,(_ZN39_INTERNAL_9b7d3134_4_k_cu_323341d0_27884cuda3std6ranges3__45__cpo4swapE - _ZN39_INTERNAL_9b7d3134_4_k_cu_323341d0_27884cuda3std3__45__cpo4cendE)
_ZN39_INTERNAL_9b7d3134_4_k_cu_323341d0_27884cuda3std3__45__cpo4cendE:
	.zero		1
	.type		_ZN39_INTERNAL_9b7d3134_4_k_cu_323341d0_27884cuda3std6ranges3__45__cpo4swapE,@object
	.size		_ZN39_INTERNAL_9b7d3134_4_k_cu_323341d0_27884cuda3std6ranges3__45__cpo4swapE,(.L_7 - _ZN39_INTERNAL_9b7d3134_4_k_cu_323341d0_27884cuda3std6ranges3__45__cpo4swapE)
_ZN39_INTERNAL_9b7d3134_4_k_cu_323341d0_27884cuda3std6ranges3__45__cpo4swapE:
	.zero		1
.L_7:


//--------------------- .nv.constant0._ZN7cutlass13device_kernelINS_4conv6kernel13ConvUniversalINS1_16ConvProblemShapeILNS1_8OperatorE2ELi2EEENS1_10collective14CollectiveConvINS1_46MainloopSm90TmaGmmaWarpSpecializedImplicitGemmILS5_2ELi14ELi2EN4cute5tupleIJNSA_1CILi1EEESD_SD_EEENS1_36KernelImplicitTmaWarpSpecializedSm90ELi1EEENSB_IJNSC_ILi64EEENSB_IJSH_EEESI_EEENS_10bfloat16_tESK_NSA_8TiledMMAINSA_8MMA_AtomIJNSA_4SM904GMMA27MMA_64x64x16_F32BF16BF16_SSILNSO_5MajorE1ELSQ_1ELNSO_7ScaleInE1ELSR_1EEEEEENSA_6LayoutISE_NSB_IJNSC_ILi0EEESV_SV_EEEEENSB_IJNSA_10UnderscoreESY_SY_EEEEENS7_6detail26Sm90ImplicitGemmTileTraitsINSA_13SM90_TMA_LOADENSA_14ComposedLayoutINSA_7SwizzleILi3ELi4ELi3EEENSA_18smem_ptr_flag_bitsILi16EEENSU_INSB_IJNSB_IJSH_SD_EEENSB_IJNSC_ILi8EEES1A_EEENSB_IJSD_NSC_ILi14EEEEEEEEENSB_IJNSB_IJSD_SV_EEENSB_IJSH_NSC_ILi512EEEEEENSB_IJSV_NSC_ILi4096EEEEEEEEEEEEEvEENS12_INSA_20SM90_TMA_LOAD_IM2COLES1M_vEEEENS_8epilogue10collective6detail29Sm90TmaWarpSpecializedAdapterINS1S_15DefaultEpilogueISK_NSB_IJlNSB_IJSD_llEEESV_EEES1X_NS1R_6thread17LinearCombinationISK_Li1EffLNS1Y_9ScaleType4KindE0ELNS_15FloatRoundStyleE2ESK_EENS_4gemm15EpilogueDefaultEEEEEvvEEEEvNT_6ParamsE --------------------------
	.section	.nv.constant0._ZN7cutlass13device_kernelINS_4conv6kernel13ConvUniversalINS1_16ConvProblemShapeILNS1_8OperatorE2ELi2EEENS1_10collective14CollectiveConvINS1_46MainloopSm90TmaGmmaWarpSpecializedImplicitGemmILS5_2ELi14ELi2EN4cute5tupleIJNSA_1CILi1EEESD_SD_EEENS1_36KernelImplicitTmaWarpSpecializedSm90ELi1EEENSB_IJNSC_ILi64EEENSB_IJSH_EEESI_EEENS_10bfloat16_tESK_NSA_8TiledMMAINSA_8MMA_AtomIJNSA_4SM904GMMA27MMA_64x64x16_F32BF16BF16_SSILNSO_5MajorE1ELSQ_1ELNSO_7ScaleInE1ELSR_1EEEEEENSA_6LayoutISE_NSB_IJNSC_ILi0EEESV_SV_EEEEENSB_IJNSA_10UnderscoreESY_SY_EEEEENS7_6detail26Sm90ImplicitGemmTileTraitsINSA_13SM90_TMA_LOADENSA_14ComposedLayoutINSA_7SwizzleILi3ELi4ELi3EEENSA_18smem_ptr_flag_bitsILi16EEENSU_INSB_IJNSB_IJSH_SD_EEENSB_IJNSC_ILi8EEES1A_EEENSB_IJSD_NSC_ILi14EEEEEEEEENSB_IJNSB_IJSD_SV_EEENSB_IJSH_NSC_ILi512EEEEEENSB_IJSV_NSC_ILi4096EEEEEEEEEEEEEvEENS12_INSA_20SM90_TMA_LOAD_IM2COLES1M_vEEEENS_8epilogue10collective6detail29Sm90TmaWarpSpecializedAdapterINS1S_15DefaultEpilogueISK_NSB_IJlNSB_IJSD_llEEESV_EEES1X_NS1R_6thread17LinearCombinationISK_Li1EffLNS1Y_9ScaleType4KindE0ELNS_15FloatRoundStyleE2ESK_EENS_4gemm15EpilogueDefaultEEEEEvvEEEEvNT_6ParamsE,"a",@progbits
	.sectionflags	@""
	.align	4
.nv.constant0._ZN7cutlass13device_kernelINS_4conv6kernel13ConvUniversalINS1_16ConvProblemShapeILNS1_8OperatorE2ELi2EEENS1_10collective14CollectiveConvINS1_46MainloopSm90TmaGmmaWarpSpecializedImplicitGemmILS5_2ELi14ELi2EN4cute5tupleIJNSA_1CILi1EEESD_SD_EEENS1_36KernelImplicitTmaWarpSpecializedSm90ELi1EEENSB_IJNSC_ILi64EEENSB_IJSH_EEESI_EEENS_10bfloat16_tESK_NSA_8TiledMMAINSA_8MMA_AtomIJNSA_4SM904GMMA27MMA_64x64x16_F32BF16BF16_SSILNSO_5MajorE1ELSQ_1ELNSO_7ScaleInE1ELSR_1EEEEEENSA_6LayoutISE_NSB_IJNSC_ILi0EEESV_SV_EEEEENSB_IJNSA_10UnderscoreESY_SY_EEEEENS7_6detail26Sm90ImplicitGemmTileTraitsINSA_13SM90_TMA_LOADENSA_14ComposedLayoutINSA_7SwizzleILi3ELi4ELi3EEENSA_18smem_ptr_flag_bitsILi16EEENSU_INSB_IJNSB_IJSH_SD_EEENSB_IJNSC_ILi8EEES1A_EEENSB_IJSD_NSC_ILi14EEEEEEEEENSB_IJNSB_IJSD_SV_EEENSB_IJSH_NSC_ILi512EEEEEENSB_IJSV_NSC_ILi4096EEEEEEEEEEEEEvEENS12_INSA_20SM90_TMA_LOAD_IM2COLES1M_vEEEENS_8epilogue10collective6detail29Sm90TmaWarpSpecializedAdapterINS1S_15DefaultEpilogueISK_NSB_IJlNSB_IJSD_llEEESV_EEES1X_NS1R_6thread17LinearCombinationISK_Li1EffLNS1Y_9ScaleType4KindE0ELNS_15FloatRoundStyleE2ESK_EENS_4gemm15EpilogueDefaultEEEEEvvEEEEvNT_6ParamsE:
	.zero		1536


//--------------------- SYMBOLS --------------------------

	.type		.nv.reservedSmem.offset0,@object
	.size		.nv.reservedSmem.offset0,0x4
